//
// Generated by NVIDIA NVVM Compiler
//
// Compiler Build ID: CL-36424714
// Cuda compilation tools, release 13.0, V13.0.88
// Based on NVVM 20.0.0
//

.version 9.0
.target sm_100
.address_size 64

	// .globl	_Z8listInitv
.extern .func  (.param .b64 func_retval0) malloc
(
	.param .b64 malloc_param_0
)
;
.extern .func  (.param .b32 func_retval0) vprintf
(
	.param .b64 vprintf_param_0,
	.param .b64 vprintf_param_1
)
;
.global .align 8 .u64 head;
.global .align 1 .b8 $str[6] = {104, 101, 97, 100, 32};
.global .align 1 .b8 $str$1[6] = {116, 97, 105, 108, 10};
.global .align 1 .b8 $str$2[4] = {37, 100, 32};
.global .align 1 .b8 $str$3[9] = {118, 97, 108, 58, 32, 37, 100, 10};
.global .align 1 .b8 $str$4[11] = {108, 105, 115, 116, 80, 114, 105, 110, 116, 10};
.global .align 1 .b8 $str$5[22] = {78, 117, 109, 98, 101, 114, 32, 111, 102, 32, 110, 111, 100, 101, 115, 32, 61, 32, 37, 100, 10};
.global .align 1 .b8 $str$6[14] = {108, 105, 115, 116, 80, 114, 105, 110, 116, 82, 97, 119, 10};

.visible .entry _Z8listInitv()
{
	.reg .b32 	%r<2>;
	.reg .b64 	%rd<7>;

	{ // callseq 0, 0
	.param .b64 param0;
	st.param.b64 	[param0], 16;
	.param .b64 retval0;
	call.uni (retval0), 
	malloc, 
	(
	param0
	);
	ld.param.b64 	%rd1, [retval0];
	} // callseq 0
	mov.b32 	%r1, -1;
	st.u32 	[%rd1], %r1;
	mov.b64 	%rd3, 0;
	st.u64 	[%rd1+8], %rd3;
	st.global.u64 	[head], %rd1;
	{ // callseq 1, 0
	.param .b64 param0;
	st.param.b64 	[param0], 16;
	.param .b64 retval0;
	call.uni (retval0), 
	malloc, 
	(
	param0
	);
	ld.param.b64 	%rd4, [retval0];
	} // callseq 1
	st.u32 	[%rd4], %r1;
	st.u64 	[%rd4+8], %rd3;
	ld.global.u64 	%rd6, [head];
	st.u64 	[%rd6+8], %rd4;
	ret;

}
	// .globl	_Z8addFronti
.visible .entry _Z8addFronti(
	.param .u32 _Z8addFronti_param_0
)
{
	.reg .b32 	%r<2>;
	.reg .b64 	%rd<6>;

	ld.param.u32 	%r1, [_Z8addFronti_param_0];
	{ // callseq 2, 0
	.param .b64 param0;
	st.param.b64 	[param0], 16;
	.param .b64 retval0;
	call.uni (retval0), 
	malloc, 
	(
	param0
	);
	ld.param.b64 	%rd1, [retval0];
	} // callseq 2
	st.u32 	[%rd1], %r1;
	mov.b64 	%rd3, 0;
	st.u64 	[%rd1+8], %rd3;
	ld.global.u64 	%rd4, [head];
	ld.u64 	%rd5, [%rd4+8];
	st.u64 	[%rd1+8], %rd5;
	st.u64 	[%rd4+8], %rd1;
	ret;

}
	// .globl	_Z8addFrontPii
.visible .entry _Z8addFrontPii(
	.param .u64 .ptr .align 1 _Z8addFrontPii_param_0,
	.param .u32 _Z8addFrontPii_param_1
)
{
	.reg .pred 	%p<10>;
	.reg .b32 	%r<34>;
	.reg .b64 	%rd<77>;

	ld.param.u64 	%rd5, [_Z8addFrontPii_param_0];
	ld.param.u32 	%r12, [_Z8addFrontPii_param_1];
	cvta.to.global.u64 	%rd1, %rd5;
	setp.lt.s32 	%p1, %r12, 1;
	@%p1 bra 	$L__BB2_12;
	and.b32  	%r1, %r12, 7;
	setp.lt.u32 	%p2, %r12, 8;
	mov.b32 	%r32, 0;
	@%p2 bra 	$L__BB2_4;
	and.b32  	%r32, %r12, 2147483640;
	neg.s32 	%r30, %r32;
	add.s64 	%rd76, %rd1, 16;
$L__BB2_3:
	.pragma "nounroll";
	ld.global.u32 	%r14, [%rd76+-16];
	{ // callseq 3, 0
	.param .b64 param0;
	st.param.b64 	[param0], 16;
	.param .b64 retval0;
	call.uni (retval0), 
	malloc, 
	(
	param0
	);
	ld.param.b64 	%rd6, [retval0];
	} // callseq 3
	st.u32 	[%rd6], %r14;
	mov.b64 	%rd8, 0;
	st.u64 	[%rd6+8], %rd8;
	ld.global.u64 	%rd9, [head];
	ld.u64 	%rd10, [%rd9+8];
	st.u64 	[%rd6+8], %rd10;
	st.u64 	[%rd9+8], %rd6;
	ld.global.u32 	%r15, [%rd76+-12];
	{ // callseq 4, 0
	.param .b64 param0;
	st.param.b64 	[param0], 16;
	.param .b64 retval0;
	call.uni (retval0), 
	malloc, 
	(
	param0
	);
	ld.param.b64 	%rd11, [retval0];
	} // callseq 4
	st.u32 	[%rd11], %r15;
	st.u64 	[%rd11+8], %rd8;
	ld.global.u64 	%rd13, [head];
	ld.u64 	%rd14, [%rd13+8];
	st.u64 	[%rd11+8], %rd14;
	st.u64 	[%rd13+8], %rd11;
	ld.global.u32 	%r16, [%rd76+-8];
	{ // callseq 5, 0
	.param .b64 param0;
	st.param.b64 	[param0], 16;
	.param .b64 retval0;
	call.uni (retval0), 
	malloc, 
	(
	param0
	);
	ld.param.b64 	%rd15, [retval0];
	} // callseq 5
	st.u32 	[%rd15], %r16;
	st.u64 	[%rd15+8], %rd8;
	ld.global.u64 	%rd17, [head];
	ld.u64 	%rd18, [%rd17+8];
	st.u64 	[%rd15+8], %rd18;
	st.u64 	[%rd17+8], %rd15;
	ld.global.u32 	%r17, [%rd76+-4];
	{ // callseq 6, 0
	.param .b64 param0;
	st.param.b64 	[param0], 16;
	.param .b64 retval0;
	call.uni (retval0), 
	malloc, 
	(
	param0
	);
	ld.param.b64 	%rd19, [retval0];
	} // callseq 6
	st.u32 	[%rd19], %r17;
	st.u64 	[%rd19+8], %rd8;
	ld.global.u64 	%rd21, [head];
	ld.u64 	%rd22, [%rd21+8];
	st.u64 	[%rd19+8], %rd22;
	st.u64 	[%rd21+8], %rd19;
	ld.global.u32 	%r18, [%rd76];
	{ // callseq 7, 0
	.param .b64 param0;
	st.param.b64 	[param0], 16;
	.param .b64 retval0;
	call.uni (retval0), 
	malloc, 
	(
	param0
	);
	ld.param.b64 	%rd23, [retval0];
	} // callseq 7
	st.u32 	[%rd23], %r18;
	st.u64 	[%rd23+8], %rd8;
	ld.global.u64 	%rd25, [head];
	ld.u64 	%rd26, [%rd25+8];
	st.u64 	[%rd23+8], %rd26;
	st.u64 	[%rd25+8], %rd23;
	ld.global.u32 	%r19, [%rd76+4];
	{ // callseq 8, 0
	.param .b64 param0;
	st.param.b64 	[param0], 16;
	.param .b64 retval0;
	call.uni (retval0), 
	malloc, 
	(
	param0
	);
	ld.param.b64 	%rd27, [retval0];
	} // callseq 8
	st.u32 	[%rd27], %r19;
	st.u64 	[%rd27+8], %rd8;
	ld.global.u64 	%rd29, [head];
	ld.u64 	%rd30, [%rd29+8];
	st.u64 	[%rd27+8], %rd30;
	st.u64 	[%rd29+8], %rd27;
	ld.global.u32 	%r20, [%rd76+8];
	{ // callseq 9, 0
	.param .b64 param0;
	st.param.b64 	[param0], 16;
	.param .b64 retval0;
	call.uni (retval0), 
	malloc, 
	(
	param0
	);
	ld.param.b64 	%rd31, [retval0];
	} // callseq 9
	st.u32 	[%rd31], %r20;
	st.u64 	[%rd31+8], %rd8;
	ld.global.u64 	%rd33, [head];
	ld.u64 	%rd34, [%rd33+8];
	st.u64 	[%rd31+8], %rd34;
	st.u64 	[%rd33+8], %rd31;
	ld.global.u32 	%r21, [%rd76+12];
	{ // callseq 10, 0
	.param .b64 param0;
	st.param.b64 	[param0], 16;
	.param .b64 retval0;
	call.uni (retval0), 
	malloc, 
	(
	param0
	);
	ld.param.b64 	%rd35, [retval0];
	} // callseq 10
	st.u32 	[%rd35], %r21;
	st.u64 	[%rd35+8], %rd8;
	ld.global.u64 	%rd37, [head];
	ld.u64 	%rd38, [%rd37+8];
	st.u64 	[%rd35+8], %rd38;
	st.u64 	[%rd37+8], %rd35;
	add.s32 	%r30, %r30, 8;
	add.s64 	%rd76, %rd76, 32;
	setp.ne.s32 	%p3, %r30, 0;
	@%p3 bra 	$L__BB2_3;
$L__BB2_4:
	setp.eq.s32 	%p4, %r1, 0;
	@%p4 bra 	$L__BB2_12;
	and.b32  	%r7, %r12, 3;
	setp.lt.u32 	%p5, %r1, 4;
	@%p5 bra 	$L__BB2_7;
	mul.wide.u32 	%rd39, %r32, 4;
	add.s64 	%rd40, %rd1, %rd39;
	ld.global.u32 	%r22, [%rd40];
	{ // callseq 11, 0
	.param .b64 param0;
	st.param.b64 	[param0], 16;
	.param .b64 retval0;
	call.uni (retval0), 
	malloc, 
	(
	param0
	);
	ld.param.b64 	%rd41, [retval0];
	} // callseq 11
	st.u32 	[%rd41], %r22;
	mov.b64 	%rd43, 0;
	st.u64 	[%rd41+8], %rd43;
	ld.global.u64 	%rd44, [head];
	ld.u64 	%rd45, [%rd44+8];
	st.u64 	[%rd41+8], %rd45;
	st.u64 	[%rd44+8], %rd41;
	ld.global.u32 	%r23, [%rd40+4];
	{ // callseq 12, 0
	.param .b64 param0;
	st.param.b64 	[param0], 16;
	.param .b64 retval0;
	call.uni (retval0), 
	malloc, 
	(
	param0
	);
	ld.param.b64 	%rd46, [retval0];
	} // callseq 12
	st.u32 	[%rd46], %r23;
	st.u64 	[%rd46+8], %rd43;
	ld.global.u64 	%rd48, [head];
	ld.u64 	%rd49, [%rd48+8];
	st.u64 	[%rd46+8], %rd49;
	st.u64 	[%rd48+8], %rd46;
	ld.global.u32 	%r24, [%rd40+8];
	{ // callseq 13, 0
	.param .b64 param0;
	st.param.b64 	[param0], 16;
	.param .b64 retval0;
	call.uni (retval0), 
	malloc, 
	(
	param0
	);
	ld.param.b64 	%rd50, [retval0];
	} // callseq 13
	st.u32 	[%rd50], %r24;
	st.u64 	[%rd50+8], %rd43;
	ld.global.u64 	%rd52, [head];
	ld.u64 	%rd53, [%rd52+8];
	st.u64 	[%rd50+8], %rd53;
	st.u64 	[%rd52+8], %rd50;
	ld.global.u32 	%r25, [%rd40+12];
	{ // callseq 14, 0
	.param .b64 param0;
	st.param.b64 	[param0], 16;
	.param .b64 retval0;
	call.uni (retval0), 
	malloc, 
	(
	param0
	);
	ld.param.b64 	%rd54, [retval0];
	} // callseq 14
	st.u32 	[%rd54], %r25;
	st.u64 	[%rd54+8], %rd43;
	ld.global.u64 	%rd56, [head];
	ld.u64 	%rd57, [%rd56+8];
	st.u64 	[%rd54+8], %rd57;
	st.u64 	[%rd56+8], %rd54;
	add.s32 	%r32, %r32, 4;
$L__BB2_7:
	setp.eq.s32 	%p6, %r7, 0;
	@%p6 bra 	$L__BB2_12;
	setp.eq.s32 	%p7, %r7, 1;
	@%p7 bra 	$L__BB2_10;
	mul.wide.u32 	%rd58, %r32, 4;
	add.s64 	%rd59, %rd1, %rd58;
	ld.global.u32 	%r26, [%rd59];
	{ // callseq 15, 0
	.param .b64 param0;
	st.param.b64 	[param0], 16;
	.param .b64 retval0;
	call.uni (retval0), 
	malloc, 
	(
	param0
	);
	ld.param.b64 	%rd60, [retval0];
	} // callseq 15
	st.u32 	[%rd60], %r26;
	mov.b64 	%rd62, 0;
	st.u64 	[%rd60+8], %rd62;
	ld.global.u64 	%rd63, [head];
	ld.u64 	%rd64, [%rd63+8];
	st.u64 	[%rd60+8], %rd64;
	st.u64 	[%rd63+8], %rd60;
	ld.global.u32 	%r27, [%rd59+4];
	{ // callseq 16, 0
	.param .b64 param0;
	st.param.b64 	[param0], 16;
	.param .b64 retval0;
	call.uni (retval0), 
	malloc, 
	(
	param0
	);
	ld.param.b64 	%rd65, [retval0];
	} // callseq 16
	st.u32 	[%rd65], %r27;
	st.u64 	[%rd65+8], %rd62;
	ld.global.u64 	%rd67, [head];
	ld.u64 	%rd68, [%rd67+8];
	st.u64 	[%rd65+8], %rd68;
	st.u64 	[%rd67+8], %rd65;
	add.s32 	%r32, %r32, 2;
$L__BB2_10:
	and.b32  	%r28, %r12, 1;
	setp.eq.b32 	%p8, %r28, 1;
	not.pred 	%p9, %p8;
	@%p9 bra 	$L__BB2_12;
	mul.wide.u32 	%rd69, %r32, 4;
	add.s64 	%rd70, %rd1, %rd69;
	ld.global.u32 	%r29, [%rd70];
	{ // callseq 17, 0
	.param .b64 param0;
	st.param.b64 	[param0], 16;
	.param .b64 retval0;
	call.uni (retval0), 
	malloc, 
	(
	param0
	);
	ld.param.b64 	%rd71, [retval0];
	} // callseq 17
	st.u32 	[%rd71], %r29;
	mov.b64 	%rd73, 0;
	st.u64 	[%rd71+8], %rd73;
	ld.global.u64 	%rd74, [head];
	ld.u64 	%rd75, [%rd74+8];
	st.u64 	[%rd71+8], %rd75;
	st.u64 	[%rd74+8], %rd71;
$L__BB2_12:
	ret;

}
	// .globl	_Z9listPrintv
.visible .entry _Z9listPrintv()
{
	.local .align 8 .b8 	__local_depot3[16];
	.reg .b64 	%SP;
	.reg .b64 	%SPL;
	.reg .pred 	%p<5>;
	.reg .b32 	%r<19>;
	.reg .b64 	%rd<22>;

	mov.u64 	%SPL, __local_depot3;
	cvta.local.u64 	%SP, %SPL;
	mov.u64 	%rd5, $str$4;
	cvta.global.u64 	%rd6, %rd5;
	{ // callseq 18, 0
	.param .b64 param0;
	st.param.b64 	[param0], %rd6;
	.param .b64 param1;
	st.param.b64 	[param1], 0;
	.param .b32 retval0;
	call.uni (retval0), 
	vprintf, 
	(
	param0, 
	param1
	);
	ld.param.b32 	%r6, [retval0];
	} // callseq 18
	ld.global.u64 	%rd21, [head];
	setp.eq.s64 	%p1, %rd21, 0;
	mov.b32 	%r18, 0;
	@%p1 bra 	$L__BB3_8;
	add.u64 	%rd7, %SP, 0;
	add.u64 	%rd2, %SPL, 0;
	mov.b32 	%r18, 0;
	mov.u64 	%rd14, $str$1;
	mov.u64 	%rd12, $str;
	mov.u64 	%rd8, $str$2;
$L__BB3_2:
	ld.u32 	%r2, [%rd21];
	setp.ne.s32 	%p2, %r2, -1;
	@%p2 bra 	$L__BB3_6;
	ld.u64 	%rd11, [%rd21+8];
	setp.eq.s64 	%p3, %rd11, 0;
	@%p3 bra 	$L__BB3_5;
	cvta.global.u64 	%rd13, %rd12;
	{ // callseq 20, 0
	.param .b64 param0;
	st.param.b64 	[param0], %rd13;
	.param .b64 param1;
	st.param.b64 	[param1], 0;
	.param .b32 retval0;
	call.uni (retval0), 
	vprintf, 
	(
	param0, 
	param1
	);
	ld.param.b32 	%r11, [retval0];
	} // callseq 20
	bra.uni 	$L__BB3_7;
$L__BB3_5:
	cvta.global.u64 	%rd15, %rd14;
	{ // callseq 21, 0
	.param .b64 param0;
	st.param.b64 	[param0], %rd15;
	.param .b64 param1;
	st.param.b64 	[param1], 0;
	.param .b32 retval0;
	call.uni (retval0), 
	vprintf, 
	(
	param0, 
	param1
	);
	ld.param.b32 	%r13, [retval0];
	} // callseq 21
	bra.uni 	$L__BB3_7;
$L__BB3_6:
	st.local.u32 	[%rd2], %r2;
	cvta.global.u64 	%rd9, %rd8;
	{ // callseq 19, 0
	.param .b64 param0;
	st.param.b64 	[param0], %rd9;
	.param .b64 param1;
	st.param.b64 	[param1], %rd7;
	.param .b32 retval0;
	call.uni (retval0), 
	vprintf, 
	(
	param0, 
	param1
	);
	ld.param.b32 	%r9, [retval0];
	} // callseq 19
$L__BB3_7:
	ld.u64 	%rd16, [%rd21+8];
	and.b64  	%rd21, %rd16, -2;
	add.s32 	%r18, %r18, 1;
	setp.ne.s64 	%p4, %rd21, 0;
	@%p4 bra 	$L__BB3_2;
$L__BB3_8:
	add.u64 	%rd17, %SP, 8;
	add.u64 	%rd18, %SPL, 8;
	st.local.u32 	[%rd18], %r18;
	mov.u64 	%rd19, $str$5;
	cvta.global.u64 	%rd20, %rd19;
	{ // callseq 22, 0
	.param .b64 param0;
	st.param.b64 	[param0], %rd20;
	.param .b64 param1;
	st.param.b64 	[param1], %rd17;
	.param .b32 retval0;
	call.uni (retval0), 
	vprintf, 
	(
	param0, 
	param1
	);
	ld.param.b32 	%r15, [retval0];
	} // callseq 22
	ret;

}
	// .globl	_Z12listPrintLenv
.visible .entry _Z12listPrintLenv()
{
	.local .align 8 .b8 	__local_depot4[8];
	.reg .b64 	%SP;
	.reg .b64 	%SPL;
	.reg .pred 	%p<3>;
	.reg .b32 	%r<10>;
	.reg .b64 	%rd<10>;

	mov.u64 	%SPL, __local_depot4;
	cvta.local.u64 	%SP, %SPL;
	ld.global.u64 	%rd9, [head];
	setp.eq.s64 	%p1, %rd9, 0;
	mov.b32 	%r9, 0;
	@%p1 bra 	$L__BB4_3;
	mov.b32 	%r9, 0;
$L__BB4_2:
	ld.u64 	%rd4, [%rd9+8];
	and.b64  	%rd9, %rd4, -2;
	add.s32 	%r9, %r9, 1;
	setp.ne.s64 	%p2, %rd9, 0;
	@%p2 bra 	$L__BB4_2;
$L__BB4_3:
	add.u64 	%rd5, %SP, 0;
	add.u64 	%rd6, %SPL, 0;
	st.local.u32 	[%rd6], %r9;
	mov.u64 	%rd7, $str$5;
	cvta.global.u64 	%rd8, %rd7;
	{ // callseq 23, 0
	.param .b64 param0;
	st.param.b64 	[param0], %rd8;
	.param .b64 param1;
	st.param.b64 	[param1], %rd5;
	.param .b32 retval0;
	call.uni (retval0), 
	vprintf, 
	(
	param0, 
	param1
	);
	ld.param.b32 	%r6, [retval0];
	} // callseq 23
	ret;

}
	// .globl	_Z12listPrintRawv
.visible .entry _Z12listPrintRawv()
{
	.local .align 8 .b8 	__local_depot5[16];
	.reg .b64 	%SP;
	.reg .b64 	%SPL;
	.reg .pred 	%p<6>;
	.reg .b32 	%r<21>;
	.reg .b64 	%rd<25>;

	mov.u64 	%SPL, __local_depot5;
	cvta.local.u64 	%SP, %SPL;
	mov.u64 	%rd8, $str$6;
	cvta.global.u64 	%rd9, %rd8;
	{ // callseq 24, 0
	.param .b64 param0;
	st.param.b64 	[param0], %rd9;
	.param .b64 param1;
	st.param.b64 	[param1], 0;
	.param .b32 retval0;
	call.uni (retval0), 
	vprintf, 
	(
	param0, 
	param1
	);
	ld.param.b32 	%r7, [retval0];
	} // callseq 24
	ld.global.u64 	%rd23, [head];
	setp.eq.s64 	%p1, %rd23, 0;
	mov.b32 	%r19, 0;
	@%p1 bra 	$L__BB5_10;
	add.u64 	%rd10, %SP, 0;
	add.u64 	%rd2, %SPL, 0;
	mov.b32 	%r19, 0;
	mov.u64 	%rd17, $str$1;
	mov.u64 	%rd15, $str;
$L__BB5_2:
	ld.u64 	%rd24, [%rd23+8];
	and.b64  	%rd11, %rd24, 1;
	setp.eq.b64 	%p2, %rd11, 1;
	@%p2 bra 	$L__BB5_9;
	ld.u32 	%r2, [%rd23];
	setp.ne.s32 	%p3, %r2, -1;
	@%p3 bra 	$L__BB5_7;
	setp.eq.s64 	%p4, %rd24, 0;
	@%p4 bra 	$L__BB5_6;
	cvta.global.u64 	%rd16, %rd15;
	{ // callseq 26, 0
	.param .b64 param0;
	st.param.b64 	[param0], %rd16;
	.param .b64 param1;
	st.param.b64 	[param1], 0;
	.param .b32 retval0;
	call.uni (retval0), 
	vprintf, 
	(
	param0, 
	param1
	);
	ld.param.b32 	%r12, [retval0];
	} // callseq 26
	bra.uni 	$L__BB5_8;
$L__BB5_6:
	cvta.global.u64 	%rd18, %rd17;
	{ // callseq 27, 0
	.param .b64 param0;
	st.param.b64 	[param0], %rd18;
	.param .b64 param1;
	st.param.b64 	[param1], 0;
	.param .b32 retval0;
	call.uni (retval0), 
	vprintf, 
	(
	param0, 
	param1
	);
	ld.param.b32 	%r14, [retval0];
	} // callseq 27
	bra.uni 	$L__BB5_8;
$L__BB5_7:
	st.local.u32 	[%rd2], %r2;
	mov.u64 	%rd12, $str$2;
	cvta.global.u64 	%rd13, %rd12;
	{ // callseq 25, 0
	.param .b64 param0;
	st.param.b64 	[param0], %rd13;
	.param .b64 param1;
	st.param.b64 	[param1], %rd10;
	.param .b32 retval0;
	call.uni (retval0), 
	vprintf, 
	(
	param0, 
	param1
	);
	ld.param.b32 	%r10, [retval0];
	} // callseq 25
$L__BB5_8:
	add.s32 	%r19, %r19, 1;
	ld.u64 	%rd24, [%rd23+8];
$L__BB5_9:
	and.b64  	%rd23, %rd24, -2;
	setp.ne.s64 	%p5, %rd23, 0;
	@%p5 bra 	$L__BB5_2;
$L__BB5_10:
	add.u64 	%rd19, %SP, 8;
	add.u64 	%rd20, %SPL, 8;
	st.local.u32 	[%rd20], %r19;
	mov.u64 	%rd21, $str$5;
	cvta.global.u64 	%rd22, %rd21;
	{ // callseq 28, 0
	.param .b64 param0;
	st.param.b64 	[param0], %rd22;
	.param .b64 param1;
	st.param.b64 	[param1], %rd19;
	.param .b32 retval0;
	call.uni (retval0), 
	vprintf, 
	(
	param0, 
	param1
	);
	ld.param.b32 	%r16, [retval0];
	} // callseq 28
	ret;

}
	// .globl	_Z8printValPii
.visible .entry _Z8printValPii(
	.param .u64 .ptr .align 1 _Z8printValPii_param_0,
	.param .u32 _Z8printValPii_param_1
)
{
	.local .align 8 .b8 	__local_depot6[8];
	.reg .b64 	%SP;
	.reg .b64 	%SPL;
	.reg .pred 	%p<10>;
	.reg .b32 	%r<110>;
	.reg .b64 	%rd<30>;

	mov.u64 	%SPL, __local_depot6;
	cvta.local.u64 	%SP, %SPL;
	ld.param.u64 	%rd9, [_Z8printValPii_param_0];
	ld.param.u32 	%r16, [_Z8printValPii_param_1];
	cvta.to.global.u64 	%rd1, %rd9;
	add.u64 	%rd10, %SP, 0;
	add.u64 	%rd2, %SPL, 0;
	setp.lt.s32 	%p1, %r16, 1;
	@%p1 bra 	$L__BB6_13;
	and.b32  	%r1, %r16, 15;
	setp.lt.u32 	%p2, %r16, 16;
	mov.b32 	%r107, 0;
	@%p2 bra 	$L__BB6_4;
	and.b32  	%r107, %r16, 2147483632;
	neg.s32 	%r105, %r107;
	add.s64 	%rd28, %rd1, 32;
	mov.u64 	%rd11, $str$3;
$L__BB6_3:
	.pragma "nounroll";
	ld.global.u32 	%r18, [%rd28+-32];
	st.local.u32 	[%rd2], %r18;
	cvta.global.u64 	%rd12, %rd11;
	{ // callseq 29, 0
	.param .b64 param0;
	st.param.b64 	[param0], %rd12;
	.param .b64 param1;
	st.param.b64 	[param1], %rd10;
	.param .b32 retval0;
	call.uni (retval0), 
	vprintf, 
	(
	param0, 
	param1
	);
	ld.param.b32 	%r19, [retval0];
	} // callseq 29
	ld.global.u32 	%r21, [%rd28+-28];
	st.local.u32 	[%rd2], %r21;
	{ // callseq 30, 0
	.param .b64 param0;
	st.param.b64 	[param0], %rd12;
	.param .b64 param1;
	st.param.b64 	[param1], %rd10;
	.param .b32 retval0;
	call.uni (retval0), 
	vprintf, 
	(
	param0, 
	param1
	);
	ld.param.b32 	%r22, [retval0];
	} // callseq 30
	ld.global.u32 	%r24, [%rd28+-24];
	st.local.u32 	[%rd2], %r24;
	{ // callseq 31, 0
	.param .b64 param0;
	st.param.b64 	[param0], %rd12;
	.param .b64 param1;
	st.param.b64 	[param1], %rd10;
	.param .b32 retval0;
	call.uni (retval0), 
	vprintf, 
	(
	param0, 
	param1
	);
	ld.param.b32 	%r25, [retval0];
	} // callseq 31
	ld.global.u32 	%r27, [%rd28+-20];
	st.local.u32 	[%rd2], %r27;
	{ // callseq 32, 0
	.param .b64 param0;
	st.param.b64 	[param0], %rd12;
	.param .b64 param1;
	st.param.b64 	[param1], %rd10;
	.param .b32 retval0;
	call.uni (retval0), 
	vprintf, 
	(
	param0, 
	param1
	);
	ld.param.b32 	%r28, [retval0];
	} // callseq 32
	ld.global.u32 	%r30, [%rd28+-16];
	st.local.u32 	[%rd2], %r30;
	{ // callseq 33, 0
	.param .b64 param0;
	st.param.b64 	[param0], %rd12;
	.param .b64 param1;
	st.param.b64 	[param1], %rd10;
	.param .b32 retval0;
	call.uni (retval0), 
	vprintf, 
	(
	param0, 
	param1
	);
	ld.param.b32 	%r31, [retval0];
	} // callseq 33
	ld.global.u32 	%r33, [%rd28+-12];
	st.local.u32 	[%rd2], %r33;
	{ // callseq 34, 0
	.param .b64 param0;
	st.param.b64 	[param0], %rd12;
	.param .b64 param1;
	st.param.b64 	[param1], %rd10;
	.param .b32 retval0;
	call.uni (retval0), 
	vprintf, 
	(
	param0, 
	param1
	);
	ld.param.b32 	%r34, [retval0];
	} // callseq 34
	ld.global.u32 	%r36, [%rd28+-8];
	st.local.u32 	[%rd2], %r36;
	{ // callseq 35, 0
	.param .b64 param0;
	st.param.b64 	[param0], %rd12;
	.param .b64 param1;
	st.param.b64 	[param1], %rd10;
	.param .b32 retval0;
	call.uni (retval0), 
	vprintf, 
	(
	param0, 
	param1
	);
	ld.param.b32 	%r37, [retval0];
	} // callseq 35
	ld.global.u32 	%r39, [%rd28+-4];
	st.local.u32 	[%rd2], %r39;
	{ // callseq 36, 0
	.param .b64 param0;
	st.param.b64 	[param0], %rd12;
	.param .b64 param1;
	st.param.b64 	[param1], %rd10;
	.param .b32 retval0;
	call.uni (retval0), 
	vprintf, 
	(
	param0, 
	param1
	);
	ld.param.b32 	%r40, [retval0];
	} // callseq 36
	ld.global.u32 	%r42, [%rd28];
	st.local.u32 	[%rd2], %r42;
	{ // callseq 37, 0
	.param .b64 param0;
	st.param.b64 	[param0], %rd12;
	.param .b64 param1;
	st.param.b64 	[param1], %rd10;
	.param .b32 retval0;
	call.uni (retval0), 
	vprintf, 
	(
	param0, 
	param1
	);
	ld.param.b32 	%r43, [retval0];
	} // callseq 37
	ld.global.u32 	%r45, [%rd28+4];
	st.local.u32 	[%rd2], %r45;
	{ // callseq 38, 0
	.param .b64 param0;
	st.param.b64 	[param0], %rd12;
	.param .b64 param1;
	st.param.b64 	[param1], %rd10;
	.param .b32 retval0;
	call.uni (retval0), 
	vprintf, 
	(
	param0, 
	param1
	);
	ld.param.b32 	%r46, [retval0];
	} // callseq 38
	ld.global.u32 	%r48, [%rd28+8];
	st.local.u32 	[%rd2], %r48;
	{ // callseq 39, 0
	.param .b64 param0;
	st.param.b64 	[param0], %rd12;
	.param .b64 param1;
	st.param.b64 	[param1], %rd10;
	.param .b32 retval0;
	call.uni (retval0), 
	vprintf, 
	(
	param0, 
	param1
	);
	ld.param.b32 	%r49, [retval0];
	} // callseq 39
	ld.global.u32 	%r51, [%rd28+12];
	st.local.u32 	[%rd2], %r51;
	{ // callseq 40, 0
	.param .b64 param0;
	st.param.b64 	[param0], %rd12;
	.param .b64 param1;
	st.param.b64 	[param1], %rd10;
	.param .b32 retval0;
	call.uni (retval0), 
	vprintf, 
	(
	param0, 
	param1
	);
	ld.param.b32 	%r52, [retval0];
	} // callseq 40
	ld.global.u32 	%r54, [%rd28+16];
	st.local.u32 	[%rd2], %r54;
	{ // callseq 41, 0
	.param .b64 param0;
	st.param.b64 	[param0], %rd12;
	.param .b64 param1;
	st.param.b64 	[param1], %rd10;
	.param .b32 retval0;
	call.uni (retval0), 
	vprintf, 
	(
	param0, 
	param1
	);
	ld.param.b32 	%r55, [retval0];
	} // callseq 41
	ld.global.u32 	%r57, [%rd28+20];
	st.local.u32 	[%rd2], %r57;
	{ // callseq 42, 0
	.param .b64 param0;
	st.param.b64 	[param0], %rd12;
	.param .b64 param1;
	st.param.b64 	[param1], %rd10;
	.param .b32 retval0;
	call.uni (retval0), 
	vprintf, 
	(
	param0, 
	param1
	);
	ld.param.b32 	%r58, [retval0];
	} // callseq 42
	ld.global.u32 	%r60, [%rd28+24];
	st.local.u32 	[%rd2], %r60;
	{ // callseq 43, 0
	.param .b64 param0;
	st.param.b64 	[param0], %rd12;
	.param .b64 param1;
	st.param.b64 	[param1], %rd10;
	.param .b32 retval0;
	call.uni (retval0), 
	vprintf, 
	(
	param0, 
	param1
	);
	ld.param.b32 	%r61, [retval0];
	} // callseq 43
	ld.global.u32 	%r63, [%rd28+28];
	st.local.u32 	[%rd2], %r63;
	{ // callseq 44, 0
	.param .b64 param0;
	st.param.b64 	[param0], %rd12;
	.param .b64 param1;
	st.param.b64 	[param1], %rd10;
	.param .b32 retval0;
	call.uni (retval0), 
	vprintf, 
	(
	param0, 
	param1
	);
	ld.param.b32 	%r64, [retval0];
	} // callseq 44
	add.s32 	%r105, %r105, 16;
	add.s64 	%rd28, %rd28, 64;
	setp.ne.s32 	%p3, %r105, 0;
	@%p3 bra 	$L__BB6_3;
$L__BB6_4:
	setp.eq.s32 	%p4, %r1, 0;
	@%p4 bra 	$L__BB6_13;
	and.b32  	%r7, %r16, 7;
	setp.lt.u32 	%p5, %r1, 8;
	@%p5 bra 	$L__BB6_7;
	mul.wide.u32 	%rd14, %r107, 4;
	add.s64 	%rd15, %rd1, %rd14;
	ld.global.u32 	%r66, [%rd15];
	st.local.u32 	[%rd2], %r66;
	mov.u64 	%rd16, $str$3;
	cvta.global.u64 	%rd17, %rd16;
	{ // callseq 45, 0
	.param .b64 param0;
	st.param.b64 	[param0], %rd17;
	.param .b64 param1;
	st.param.b64 	[param1], %rd10;
	.param .b32 retval0;
	call.uni (retval0), 
	vprintf, 
	(
	param0, 
	param1
	);
	ld.param.b32 	%r67, [retval0];
	} // callseq 45
	ld.global.u32 	%r69, [%rd15+4];
	st.local.u32 	[%rd2], %r69;
	{ // callseq 46, 0
	.param .b64 param0;
	st.param.b64 	[param0], %rd17;
	.param .b64 param1;
	st.param.b64 	[param1], %rd10;
	.param .b32 retval0;
	call.uni (retval0), 
	vprintf, 
	(
	param0, 
	param1
	);
	ld.param.b32 	%r70, [retval0];
	} // callseq 46
	ld.global.u32 	%r72, [%rd15+8];
	st.local.u32 	[%rd2], %r72;
	{ // callseq 47, 0
	.param .b64 param0;
	st.param.b64 	[param0], %rd17;
	.param .b64 param1;
	st.param.b64 	[param1], %rd10;
	.param .b32 retval0;
	call.uni (retval0), 
	vprintf, 
	(
	param0, 
	param1
	);
	ld.param.b32 	%r73, [retval0];
	} // callseq 47
	ld.global.u32 	%r75, [%rd15+12];
	st.local.u32 	[%rd2], %r75;
	{ // callseq 48, 0
	.param .b64 param0;
	st.param.b64 	[param0], %rd17;
	.param .b64 param1;
	st.param.b64 	[param1], %rd10;
	.param .b32 retval0;
	call.uni (retval0), 
	vprintf, 
	(
	param0, 
	param1
	);
	ld.param.b32 	%r76, [retval0];
	} // callseq 48
	ld.global.u32 	%r78, [%rd15+16];
	st.local.u32 	[%rd2], %r78;
	{ // callseq 49, 0
	.param .b64 param0;
	st.param.b64 	[param0], %rd17;
	.param .b64 param1;
	st.param.b64 	[param1], %rd10;
	.param .b32 retval0;
	call.uni (retval0), 
	vprintf, 
	(
	param0, 
	param1
	);
	ld.param.b32 	%r79, [retval0];
	} // callseq 49
	ld.global.u32 	%r81, [%rd15+20];
	st.local.u32 	[%rd2], %r81;
	{ // callseq 50, 0
	.param .b64 param0;
	st.param.b64 	[param0], %rd17;
	.param .b64 param1;
	st.param.b64 	[param1], %rd10;
	.param .b32 retval0;
	call.uni (retval0), 
	vprintf, 
	(
	param0, 
	param1
	);
	ld.param.b32 	%r82, [retval0];
	} // callseq 50
	ld.global.u32 	%r84, [%rd15+24];
	st.local.u32 	[%rd2], %r84;
	{ // callseq 51, 0
	.param .b64 param0;
	st.param.b64 	[param0], %rd17;
	.param .b64 param1;
	st.param.b64 	[param1], %rd10;
	.param .b32 retval0;
	call.uni (retval0), 
	vprintf, 
	(
	param0, 
	param1
	);
	ld.param.b32 	%r85, [retval0];
	} // callseq 51
	ld.global.u32 	%r87, [%rd15+28];
	st.local.u32 	[%rd2], %r87;
	{ // callseq 52, 0
	.param .b64 param0;
	st.param.b64 	[param0], %rd17;
	.param .b64 param1;
	st.param.b64 	[param1], %rd10;
	.param .b32 retval0;
	call.uni (retval0), 
	vprintf, 
	(
	param0, 
	param1
	);
	ld.param.b32 	%r88, [retval0];
	} // callseq 52
	add.s32 	%r107, %r107, 8;
$L__BB6_7:
	setp.eq.s32 	%p6, %r7, 0;
	@%p6 bra 	$L__BB6_13;
	and.b32  	%r10, %r16, 3;
	setp.lt.u32 	%p7, %r7, 4;
	@%p7 bra 	$L__BB6_10;
	mul.wide.u32 	%rd19, %r107, 4;
	add.s64 	%rd20, %rd1, %rd19;
	ld.global.u32 	%r90, [%rd20];
	st.local.u32 	[%rd2], %r90;
	mov.u64 	%rd21, $str$3;
	cvta.global.u64 	%rd22, %rd21;
	{ // callseq 53, 0
	.param .b64 param0;
	st.param.b64 	[param0], %rd22;
	.param .b64 param1;
	st.param.b64 	[param1], %rd10;
	.param .b32 retval0;
	call.uni (retval0), 
	vprintf, 
	(
	param0, 
	param1
	);
	ld.param.b32 	%r91, [retval0];
	} // callseq 53
	ld.global.u32 	%r93, [%rd20+4];
	st.local.u32 	[%rd2], %r93;
	{ // callseq 54, 0
	.param .b64 param0;
	st.param.b64 	[param0], %rd22;
	.param .b64 param1;
	st.param.b64 	[param1], %rd10;
	.param .b32 retval0;
	call.uni (retval0), 
	vprintf, 
	(
	param0, 
	param1
	);
	ld.param.b32 	%r94, [retval0];
	} // callseq 54
	ld.global.u32 	%r96, [%rd20+8];
	st.local.u32 	[%rd2], %r96;
	{ // callseq 55, 0
	.param .b64 param0;
	st.param.b64 	[param0], %rd22;
	.param .b64 param1;
	st.param.b64 	[param1], %rd10;
	.param .b32 retval0;
	call.uni (retval0), 
	vprintf, 
	(
	param0, 
	param1
	);
	ld.param.b32 	%r97, [retval0];
	} // callseq 55
	ld.global.u32 	%r99, [%rd20+12];
	st.local.u32 	[%rd2], %r99;
	{ // callseq 56, 0
	.param .b64 param0;
	st.param.b64 	[param0], %rd22;
	.param .b64 param1;
	st.param.b64 	[param1], %rd10;
	.param .b32 retval0;
	call.uni (retval0), 
	vprintf, 
	(
	param0, 
	param1
	);
	ld.param.b32 	%r100, [retval0];
	} // callseq 56
	add.s32 	%r107, %r107, 4;
$L__BB6_10:
	setp.eq.s32 	%p8, %r10, 0;
	@%p8 bra 	$L__BB6_13;
	mul.wide.u32 	%rd24, %r107, 4;
	add.s64 	%rd29, %rd1, %rd24;
	neg.s32 	%r109, %r10;
	mov.u64 	%rd25, $str$3;
$L__BB6_12:
	.pragma "nounroll";
	ld.global.u32 	%r102, [%rd29];
	st.local.u32 	[%rd2], %r102;
	cvta.global.u64 	%rd26, %rd25;
	{ // callseq 57, 0
	.param .b64 param0;
	st.param.b64 	[param0], %rd26;
	.param .b64 param1;
	st.param.b64 	[param1], %rd10;
	.param .b32 retval0;
	call.uni (retval0), 
	vprintf, 
	(
	param0, 
	param1
	);
	ld.param.b32 	%r103, [retval0];
	} // callseq 57
	add.s64 	%rd29, %rd29, 4;
	add.s32 	%r109, %r109, 1;
	setp.ne.s32 	%p9, %r109, 0;
	@%p9 bra 	$L__BB6_12;
$L__BB6_13:
	ret;

}
	// .globl	_Z13listSearchOneiPP4node
.visible .entry _Z13listSearchOneiPP4node(
	.param .u32 _Z13listSearchOneiPP4node_param_0,
	.param .u64 .ptr .align 1 _Z13listSearchOneiPP4node_param_1
)
{
	.reg .pred 	%p<10>;
	.reg .b32 	%r<7>;
	.reg .b64 	%rd<32>;

	ld.param.u32 	%r3, [_Z13listSearchOneiPP4node_param_0];
	ld.param.u64 	%rd17, [_Z13listSearchOneiPP4node_param_1];
	ld.global.u64 	%rd1, [head];
$L__BB7_1:
	ld.u64 	%rd25, [%rd1+8];
	setp.eq.s64 	%p1, %rd25, 0;
	mov.u64 	%rd29, %rd1;
	@%p1 bra 	$L__BB7_6;
	mov.u64 	%rd29, %rd1;
	mov.u64 	%rd28, %rd30;
$L__BB7_3:
	and.b64  	%rd19, %rd25, 1;
	setp.eq.b64 	%p2, %rd19, 1;
	@%p2 bra 	$L__BB7_5;
	ld.u32 	%r4, [%rd29];
	setp.eq.s32 	%p3, %r4, %r3;
	mov.u64 	%rd28, %rd29;
	@%p3 bra 	$L__BB7_6;
$L__BB7_5:
	and.b64  	%rd29, %rd25, -2;
	ld.u64 	%rd25, [%rd29+8];
	setp.ne.s64 	%p4, %rd25, 0;
	mov.u64 	%rd30, %rd28;
	@%p4 bra 	$L__BB7_3;
$L__BB7_6:
	ld.u64 	%rd12, [%rd30+8];
	setp.eq.s64 	%p5, %rd12, %rd29;
	@%p5 bra 	$L__BB7_12;
	and.b64  	%rd13, %rd12, -2;
	setp.ne.s64 	%p6, %rd29, %rd13;
	@%p6 bra 	$L__BB7_11;
	mov.b32 	%r6, 0;
	mov.u64 	%rd31, %rd13;
$L__BB7_9:
	ld.u64 	%rd20, [%rd31+8];
	and.b64  	%rd21, %rd20, 1;
	setp.eq.b64 	%p7, %rd21, 1;
	selp.b32 	%r6, %r6, 1, %p7;
	and.b64  	%rd31, %rd20, -2;
	setp.eq.s64 	%p8, %rd29, %rd31;
	@%p8 bra 	$L__BB7_9;
	setp.ne.s32 	%p9, %r6, 0;
	@%p9 bra 	$L__BB7_1;
$L__BB7_11:
	atom.relaxed.cas.b64 	%rd22, [%rd30+8], %rd13, %rd29;
	bra.uni 	$L__BB7_1;
$L__BB7_12:
	cvta.to.global.u64 	%rd23, %rd17;
	st.global.u64 	[%rd23], %rd29;
	ret;

}
	// .globl	_Z12listTraversev
.visible .entry _Z12listTraversev()
{
	.reg .pred 	%p<5>;
	.reg .b64 	%rd<23>;

	ld.global.u64 	%rd20, [head];
	ld.u64 	%rd19, [%rd20+8];
	add.s64 	%rd18, %rd19, 8;
	ld.u64 	%rd21, [%rd19+8];
	setp.eq.s64 	%p1, %rd21, 0;
	@%p1 bra 	$L__BB8_5;
$L__BB8_1:
	mov.u64 	%rd8, %rd20;
	and.b64  	%rd15, %rd21, 1;
	setp.eq.b64 	%p2, %rd15, 1;
	@%p2 bra 	$L__BB8_4;
	ld.u64 	%rd16, [%rd8+8];
	setp.eq.s64 	%p3, %rd16, %rd19;
	mov.u64 	%rd20, %rd19;
	@%p3 bra 	$L__BB8_4;
	st.u64 	[%rd8+8], %rd19;
	ld.u64 	%rd21, [%rd18];
$L__BB8_4:
	and.b64  	%rd19, %rd21, -2;
	add.s64 	%rd18, %rd19, 8;
	ld.u64 	%rd21, [%rd19+8];
	setp.ne.s64 	%p4, %rd21, 0;
	@%p4 bra 	$L__BB8_1;
$L__BB8_5:
	ret;

}
	// .globl	_Z10listInsertPiS_S_i
.visible .entry _Z10listInsertPiS_S_i(
	.param .u64 .ptr .align 1 _Z10listInsertPiS_S_i_param_0,
	.param .u64 .ptr .align 1 _Z10listInsertPiS_S_i_param_1,
	.param .u64 .ptr .align 1 _Z10listInsertPiS_S_i_param_2,
	.param .u32 _Z10listInsertPiS_S_i_param_3
)
{
	.reg .pred 	%p<13>;
	.reg .b32 	%r<14>;
	.reg .b64 	%rd<53>;

	ld.param.u64 	%rd22, [_Z10listInsertPiS_S_i_param_0];
	ld.param.u64 	%rd23, [_Z10listInsertPiS_S_i_param_1];
	ld.param.u64 	%rd24, [_Z10listInsertPiS_S_i_param_2];
	ld.param.u32 	%r5, [_Z10listInsertPiS_S_i_param_3];
	mov.u32 	%r6, %ctaid.x;
	mov.u32 	%r7, %ntid.x;
	mov.u32 	%r8, %tid.x;
	mad.lo.s32 	%r1, %r6, %r7, %r8;
	setp.ge.u32 	%p1, %r1, %r5;
	@%p1 bra 	$L__BB9_16;
	cvta.to.global.u64 	%rd25, %rd22;
	mul.wide.u32 	%rd26, %r1, 4;
	add.s64 	%rd27, %rd25, %rd26;
	ld.global.u32 	%r9, [%rd27];
	setp.ne.s32 	%p2, %r9, 1;
	@%p2 bra 	$L__BB9_16;
	cvta.to.global.u64 	%rd29, %rd24;
	add.s64 	%rd31, %rd29, %rd26;
	ld.global.u32 	%r2, [%rd31];
	ld.global.u64 	%rd1, [head];
	add.s64 	%rd2, %rd1, 8;
$L__BB9_3:
	ld.u64 	%rd44, [%rd2];
	setp.eq.s64 	%p3, %rd44, 0;
	mov.u64 	%rd49, %rd1;
	mov.u64 	%rd51, %rd2;
	@%p3 bra 	$L__BB9_8;
	mov.u64 	%rd51, %rd2;
	mov.u64 	%rd49, %rd1;
	mov.u64 	%rd48, %rd50;
$L__BB9_5:
	and.b64  	%rd32, %rd44, 1;
	setp.eq.b64 	%p4, %rd32, 1;
	@%p4 bra 	$L__BB9_7;
	ld.u32 	%r10, [%rd49];
	setp.eq.s32 	%p5, %r10, %r2;
	mov.u64 	%rd48, %rd49;
	@%p5 bra 	$L__BB9_8;
$L__BB9_7:
	and.b64  	%rd49, %rd44, -2;
	add.s64 	%rd51, %rd49, 8;
	ld.u64 	%rd44, [%rd49+8];
	setp.ne.s64 	%p6, %rd44, 0;
	mov.u64 	%rd50, %rd48;
	@%p6 bra 	$L__BB9_5;
$L__BB9_8:
	ld.u64 	%rd16, [%rd50+8];
	setp.eq.s64 	%p7, %rd16, %rd49;
	@%p7 bra 	$L__BB9_14;
	and.b64  	%rd17, %rd16, -2;
	setp.ne.s64 	%p8, %rd49, %rd17;
	@%p8 bra 	$L__BB9_13;
	mov.b32 	%r13, 0;
	mov.u64 	%rd52, %rd17;
$L__BB9_11:
	ld.u64 	%rd33, [%rd52+8];
	and.b64  	%rd34, %rd33, 1;
	setp.eq.b64 	%p9, %rd34, 1;
	selp.b32 	%r13, %r13, 1, %p9;
	and.b64  	%rd52, %rd33, -2;
	setp.eq.s64 	%p10, %rd49, %rd52;
	@%p10 bra 	$L__BB9_11;
	setp.ne.s32 	%p11, %r13, 0;
	@%p11 bra 	$L__BB9_3;
$L__BB9_13:
	atom.relaxed.cas.b64 	%rd35, [%rd50+8], %rd17, %rd49;
	bra.uni 	$L__BB9_3;
$L__BB9_14:
	cvta.to.global.u64 	%rd36, %rd23;
	add.s64 	%rd38, %rd36, %rd26;
	ld.global.u32 	%r12, [%rd38];
	{ // callseq 58, 0
	.param .b64 param0;
	st.param.b64 	[param0], 16;
	.param .b64 retval0;
	call.uni (retval0), 
	malloc, 
	(
	param0
	);
	ld.param.b64 	%rd39, [retval0];
	} // callseq 58
	st.u32 	[%rd39], %r12;
	mov.b64 	%rd40, 0;
	st.u64 	[%rd39+8], %rd40;
$L__BB9_15:
	ld.u64 	%rd41, [%rd51];
	st.u64 	[%rd39+8], %rd41;
	atom.relaxed.cas.b64 	%rd42, [%rd51], %rd41, %rd39;
	setp.ne.s64 	%p12, %rd41, %rd42;
	@%p12 bra 	$L__BB9_15;
$L__BB9_16:
	ret;

}
	// .globl	_Z10listRemovePiS_i
.visible .entry _Z10listRemovePiS_i(
	.param .u64 .ptr .align 1 _Z10listRemovePiS_i_param_0,
	.param .u64 .ptr .align 1 _Z10listRemovePiS_i_param_1,
	.param .u32 _Z10listRemovePiS_i_param_2
)
{
	.reg .pred 	%p<14>;
	.reg .b32 	%r<14>;
	.reg .b64 	%rd<50>;

	ld.param.u64 	%rd22, [_Z10listRemovePiS_i_param_0];
	ld.param.u64 	%rd23, [_Z10listRemovePiS_i_param_1];
	ld.param.u32 	%r5, [_Z10listRemovePiS_i_param_2];
	mov.u32 	%r6, %ctaid.x;
	mov.u32 	%r7, %ntid.x;
	mov.u32 	%r8, %tid.x;
	mad.lo.s32 	%r1, %r6, %r7, %r8;
	setp.ge.u32 	%p1, %r1, %r5;
	@%p1 bra 	$L__BB10_17;
	cvta.to.global.u64 	%rd24, %rd22;
	mul.wide.u32 	%rd25, %r1, 4;
	add.s64 	%rd26, %rd24, %rd25;
	ld.global.u32 	%r9, [%rd26];
	setp.ne.s32 	%p2, %r9, 0;
	@%p2 bra 	$L__BB10_17;
	cvta.to.global.u64 	%rd27, %rd23;
	add.s64 	%rd29, %rd27, %rd25;
	ld.global.u32 	%r2, [%rd29];
	ld.global.u64 	%rd1, [head];
	add.s64 	%rd2, %rd1, 8;
$L__BB10_3:
$L__BB10_4:
	ld.u64 	%rd40, [%rd2];
	setp.eq.s64 	%p3, %rd40, 0;
	mov.b64 	%rd31, 0;
	mov.u64 	%rd45, %rd31;
	mov.u64 	%rd46, %rd1;
	mov.u64 	%rd48, %rd2;
	@%p3 bra 	$L__BB10_9;
	mov.u64 	%rd48, %rd2;
	mov.u64 	%rd46, %rd1;
	mov.u64 	%rd44, %rd47;
$L__BB10_6:
	and.b64  	%rd32, %rd40, 1;
	setp.eq.b64 	%p4, %rd32, 1;
	@%p4 bra 	$L__BB10_8;
	ld.u32 	%r10, [%rd46];
	setp.eq.s32 	%p5, %r10, %r2;
	mov.u64 	%rd44, %rd46;
	mov.u64 	%rd45, %rd40;
	@%p5 bra 	$L__BB10_9;
$L__BB10_8:
	and.b64  	%rd46, %rd40, -2;
	add.s64 	%rd48, %rd46, 8;
	ld.u64 	%rd40, [%rd46+8];
	setp.ne.s64 	%p6, %rd40, 0;
	mov.u64 	%rd47, %rd44;
	mov.u64 	%rd45, %rd31;
	@%p6 bra 	$L__BB10_6;
$L__BB10_9:
	ld.u64 	%rd17, [%rd47+8];
	setp.eq.s64 	%p7, %rd17, %rd46;
	@%p7 bra 	$L__BB10_15;
	and.b64  	%rd18, %rd17, -2;
	setp.ne.s64 	%p8, %rd46, %rd18;
	@%p8 bra 	$L__BB10_14;
	mov.b32 	%r13, 0;
	mov.u64 	%rd49, %rd18;
$L__BB10_12:
	ld.u64 	%rd34, [%rd49+8];
	and.b64  	%rd35, %rd34, 1;
	setp.eq.b64 	%p9, %rd35, 1;
	selp.b32 	%r13, %r13, 1, %p9;
	and.b64  	%rd49, %rd34, -2;
	setp.eq.s64 	%p10, %rd46, %rd49;
	@%p10 bra 	$L__BB10_12;
	setp.ne.s32 	%p11, %r13, 0;
	@%p11 bra 	$L__BB10_4;
$L__BB10_14:
	atom.relaxed.cas.b64 	%rd36, [%rd47+8], %rd18, %rd46;
	bra.uni 	$L__BB10_4;
$L__BB10_15:
	ld.u32 	%r12, [%rd46];
	setp.ne.s32 	%p12, %r12, %r2;
	@%p12 bra 	$L__BB10_17;
	or.b64  	%rd37, %rd45, 1;
	atom.relaxed.cas.b64 	%rd38, [%rd48], %rd45, %rd37;
	setp.ne.s64 	%p13, %rd45, %rd38;
	@%p13 bra 	$L__BB10_3;
$L__BB10_17:
	ret;

}


// ===== COMPILED SASS (sm_100) =====

	.target	sm_100

	.elftype	@"ET_EXEC"


//--------------------- .note.nv.tkinfo           --------------------------
	.section	.note.nv.tkinfo,"",@"SHT_NOTE"
	.sectionflags	@"SHF_NOTE_NV_TKINFO"
	.tkinfo
        /*0018*/ 	.word	0x00000002
        /*0030*/ 	.string	""
        /*0030*/ 	.string	"ptxas"
        /*0030*/ 	.string	"Cuda compilation tools, release 13.0, V13.0.88"
        /*0030*/ 	.string	"Build cuda_13.0.r13.0/compiler.36424714_0"
        /*0030*/ 	.string	"-arch sm_100 -m 64 "



//--------------------- .note.nv.cuinfo           --------------------------
	.section	.note.nv.cuinfo,"",@"SHT_NOTE"
	.sectionflags	@"SHF_NOTE_NV_CUINFO"
        /*0018*/ 	.short	0x0002
        /*001a*/ 	.short	0x0064
        /*001c*/ 	.short	0x0082
	.zero		2


//--------------------- .nv.info                  --------------------------
	.section	.nv.info,"",@"SHT_CUDA_INFO"
	.align	4


	//----- nvinfo : EIATTR_REGCOUNT
	.align		4
        /*0000*/ 	.byte	0x04, 0x2f
        /*0002*/ 	.short	(.L_9 - .L_8)
	.align		4
.L_8:
        /*0004*/ 	.word	index@(_Z8listInitv)
        /*0008*/ 	.word	0x00000018


	//----- nvinfo : EIATTR_FRAME_SIZE
	.align		4
.L_9:
        /*000c*/ 	.byte	0x04, 0x11
        /*000e*/ 	.short	(.L_11 - .L_10)
	.align		4
.L_10:
        /*0010*/ 	.word	index@(_Z8listInitv)
        /*0014*/ 	.word	0x00000000


	//----- nvinfo : EIATTR_REGCOUNT
	.align		4
.L_11:
        /*0018*/ 	.byte	0x04, 0x2f
        /*001a*/ 	.short	(.L_13 - .L_12)
	.align		4
.L_12:
        /*001c*/ 	.word	index@(_Z8addFronti)
        /*0020*/ 	.word	0x00000018


	//----- nvinfo : EIATTR_FRAME_SIZE
	.align		4
.L_13:
        /*0024*/ 	.byte	0x04, 0x11
        /*0026*/ 	.short	(.L_15 - .L_14)
	.align		4
.L_14:
        /*0028*/ 	.word	index@(_Z8addFronti)
        /*002c*/ 	.word	0x00000000


	//----- nvinfo : EIATTR_REGCOUNT
	.align		4
.L_15:
        /*0030*/ 	.byte	0x04, 0x2f
        /*0032*/ 	.short	(.L_17 - .L_16)
	.align		4
.L_16:
        /*0034*/ 	.word	index@(_Z8addFrontPii)
        /*0038*/ 	.word	0x0000001b


	//----- nvinfo : EIATTR_FRAME_SIZE
	.align		4
.L_17:
        /*003c*/ 	.byte	0x04, 0x11
        /*003e*/ 	.short	(.L_19 - .L_18)
	.align		4
.L_18:
        /*0040*/ 	.word	index@(_Z8addFrontPii)
        /*0044*/ 	.word	0x00000000


	//----- nvinfo : EIATTR_REGCOUNT
	.align		4
.L_19:
        /*0048*/ 	.byte	0x04, 0x2f
        /*004a*/ 	.short	(.L_21 - .L_20)
	.align		4
.L_20:
        /*004c*/ 	.word	index@(_Z9listPrintv)
        /*0050*/ 	.word	0x00000019


	//----- nvinfo : EIATTR_FRAME_SIZE
	.align		4
.L_21:
        /*0054*/ 	.byte	0x04, 0x11
        /*0056*/ 	.short	(.L_23 - .L_22)
	.align		4
.L_22:
        /*0058*/ 	.word	index@(_Z9listPrintv)
        /*005c*/ 	.word	0x00000010


	//----- nvinfo : EIATTR_REGCOUNT
	.align		4
.L_23:
        /*0060*/ 	.byte	0x04, 0x2f
        /*0062*/ 	.short	(.L_25 - .L_24)
	.align		4
.L_24:
        /*0064*/ 	.word	index@(_Z12listPrintLenv)
        /*0068*/ 	.word	0x00000018


	//----- nvinfo : EIATTR_FRAME_SIZE
	.align		4
.L_25:
        /*006c*/ 	.byte	0x04, 0x11
        /*006e*/ 	.short	(.L_27 - .L_26)
	.align		4
.L_26:
        /*0070*/ 	.word	index@(_Z12listPrintLenv)
        /*0074*/ 	.word	0x00000008


	//----- nvinfo : EIATTR_REGCOUNT
	.align		4
.L_27:
        /*0078*/ 	.byte	0x04, 0x2f
        /*007a*/ 	.short	(.L_29 - .L_28)
	.align		4
.L_28:
        /*007c*/ 	.word	index@(_Z12listPrintRawv)
        /*0080*/ 	.word	0x00000019


	//----- nvinfo : EIATTR_FRAME_SIZE
	.align		4
.L_29:
        /*0084*/ 	.byte	0x04, 0x11
        /*0086*/ 	.short	(.L_31 - .L_30)
	.align		4
.L_30:
        /*0088*/ 	.word	index@(_Z12listPrintRawv)
        /*008c*/ 	.word	0x00000010


	//----- nvinfo : EIATTR_REGCOUNT
	.align		4
.L_31:
        /*0090*/ 	.byte	0x04, 0x2f
        /*0092*/ 	.short	(.L_33 - .L_32)
	.align		4
.L_32:
        /*0094*/ 	.word	index@(_Z8printValPii)
        /*0098*/ 	.word	0x0000001c


	//----- nvinfo : EIATTR_FRAME_SIZE
	.align		4
.L_33:
        /*009c*/ 	.byte	0x04, 0x11
        /*009e*/ 	.short	(.L_35 - .L_34)
	.align		4
.L_34:
        /*00a0*/ 	.word	index@(_Z8printValPii)
        /*00a4*/ 	.word	0x00000008


	//----- nvinfo : EIATTR_REGCOUNT
	.align		4
.L_35:
        /*00a8*/ 	.byte	0x04, 0x2f
        /*00aa*/ 	.short	(.L_37 - .L_36)
	.align		4
.L_36:
        /*00ac*/ 	.word	index@(_Z13listSearchOneiPP4node)
        /*00b0*/ 	.word	0x00000012


	//----- nvinfo : EIATTR_FRAME_SIZE
	.align		4
.L_37:
        /*00b4*/ 	.byte	0x04, 0x11
        /*00b6*/ 	.short	(.L_39 - .L_38)
	.align		4
.L_38:
        /*00b8*/ 	.word	index@(_Z13listSearchOneiPP4node)
        /*00bc*/ 	.word	0x00000000


	//----- nvinfo : EIATTR_REGCOUNT
	.align		4
.L_39:
        /*00c0*/ 	.byte	0x04, 0x2f
        /*00c2*/ 	.short	(.L_41 - .L_40)
	.align		4
.L_40:
        /*00c4*/ 	.word	index@(_Z12listTraversev)
        /*00c8*/ 	.word	0x0000000e


	//----- nvinfo : EIATTR_FRAME_SIZE
	.align		4
.L_41:
        /*00cc*/ 	.byte	0x04, 0x11
        /*00ce*/ 	.short	(.L_43 - .L_42)
	.align		4
.L_42:
        /*00d0*/ 	.word	index@(_Z12listTraversev)
        /*00d4*/ 	.word	0x00000000


	//----- nvinfo : EIATTR_REGCOUNT
	.align		4
.L_43:
        /*00d8*/ 	.byte	0x04, 0x2f
        /*00da*/ 	.short	(.L_45 - .L_44)
	.align		4
.L_44:
        /*00dc*/ 	.word	index@(_Z10listInsertPiS_S_i)
        /*00e0*/ 	.word	0x00000018


	//----- nvinfo : EIATTR_FRAME_SIZE
	.align		4
.L_45:
        /*00e4*/ 	.byte	0x04, 0x11
        /*00e6*/ 	.short	(.L_47 - .L_46)
	.align		4
.L_46:
        /*00e8*/ 	.word	index@(_Z10listInsertPiS_S_i)
        /*00ec*/ 	.word	0x00000000


	//----- nvinfo : EIATTR_REGCOUNT
	.align		4
.L_47:
        /*00f0*/ 	.byte	0x04, 0x2f
        /*00f2*/ 	.short	(.L_49 - .L_48)
	.align		4
.L_48:
        /*00f4*/ 	.word	index@(_Z10listRemovePiS_i)
        /*00f8*/ 	.word	0x00000014


	//----- nvinfo : EIATTR_FRAME_SIZE
	.align		4
.L_49:
        /*00fc*/ 	.byte	0x04, 0x11
        /*00fe*/ 	.short	(.L_51 - .L_50)
	.align		4
.L_50:
        /*0100*/ 	.word	index@(_Z10listRemovePiS_i)
        /*0104*/ 	.word	0x00000000


	//----- nvinfo : EIATTR_MIN_STACK_SIZE
	.align		4
.L_51:
        /*0108*/ 	.byte	0x04, 0x12
        /*010a*/ 	.short	(.L_53 - .L_52)
	.align		4
.L_52:
        /*010c*/ 	.word	index@(_Z10listRemovePiS_i)
        /*0110*/ 	.word	0x00000000


	//----- nvinfo : EIATTR_MIN_STACK_SIZE
	.align		4
.L_53:
        /*0114*/ 	.byte	0x04, 0x12
        /*0116*/ 	.short	(.L_55 - .L_54)
	.align		4
.L_54:
        /*0118*/ 	.word	index@(_Z10listInsertPiS_S_i)
        /*011c*/ 	.word	0x00000000


	//----- nvinfo : EIATTR_MIN_STACK_SIZE
	.align		4
.L_55:
        /*0120*/ 	.byte	0x04, 0x12
        /*0122*/ 	.short	(.L_57 - .L_56)
	.align		4
.L_56:
        /*0124*/ 	.word	index@(_Z12listTraversev)
        /*0128*/ 	.word	0x00000000


	//----- nvinfo : EIATTR_MIN_STACK_SIZE
	.align		4
.L_57:
        /*012c*/ 	.byte	0x04, 0x12
        /*012e*/ 	.short	(.L_59 - .L_58)
	.align		4
.L_58:
        /*0130*/ 	.word	index@(_Z13listSearchOneiPP4node)
        /*0134*/ 	.word	0x00000000


	//----- nvinfo : EIATTR_MIN_STACK_SIZE
	.align		4
.L_59:
        /*0138*/ 	.byte	0x04, 0x12
        /*013a*/ 	.short	(.L_61 - .L_60)
	.align		4
.L_60:
        /*013c*/ 	.word	index@(_Z8printValPii)
        /*0140*/ 	.word	0x00000008


	//----- nvinfo : EIATTR_MIN_STACK_SIZE
	.align		4
.L_61:
        /*0144*/ 	.byte	0x04, 0x12
        /*0146*/ 	.short	(.L_63 - .L_62)
	.align		4
.L_62:
        /*0148*/ 	.word	index@(_Z12listPrintRawv)
        /*014c*/ 	.word	0x00000010


	//----- nvinfo : EIATTR_MIN_STACK_SIZE
	.align		4
.L_63:
        /*0150*/ 	.byte	0x04, 0x12
        /*0152*/ 	.short	(.L_65 - .L_64)
	.align		4
.L_64:
        /*0154*/ 	.word	index@(_Z12listPrintLenv)
        /*0158*/ 	.word	0x00000008


	//----- nvinfo : EIATTR_MIN_STACK_SIZE
	.align		4
.L_65:
        /*015c*/ 	.byte	0x04, 0x12
        /*015e*/ 	.short	(.L_67 - .L_66)
	.align		4
.L_66:
        /*0160*/ 	.word	index@(_Z9listPrintv)
        /*0164*/ 	.word	0x00000010


	//----- nvinfo : EIATTR_MIN_STACK_SIZE
	.align		4
.L_67:
        /*0168*/ 	.byte	0x04, 0x12
        /*016a*/ 	.short	(.L_69 - .L_68)
	.align		4
.L_68:
        /*016c*/ 	.word	index@(_Z8addFrontPii)
        /*0170*/ 	.word	0x00000000


	//----- nvinfo : EIATTR_MIN_STACK_SIZE
	.align		4
.L_69:
        /*0174*/ 	.byte	0x04, 0x12
        /*0176*/ 	.short	(.L_71 - .L_70)
	.align		4
.L_70:
        /*0178*/ 	.word	index@(_Z8addFronti)
        /*017c*/ 	.word	0x00000000


	//----- nvinfo : EIATTR_MIN_STACK_SIZE
	.align		4
.L_71:
        /*0180*/ 	.byte	0x04, 0x12
        /*0182*/ 	.short	(.L_73 - .L_72)
	.align		4
.L_72:
        /*0184*/ 	.word	index@(_Z8listInitv)
        /*0188*/ 	.word	0x00000000
.L_73:


//--------------------- .nv.compat                --------------------------
	.section	.nv.compat,"",@"SHT_CUDA_COMPAT_INFO"
	.align	4
        /*0000*/ 	.byte	0x02, 0x09, 0x00, 0x00, 0x02, 0x02, 0x01, 0x00, 0x02, 0x05, 0x05, 0x00, 0x03, 0x07, 0x01, 0x01
        /*0010*/ 	.byte	0x02, 0x03, 0x00, 0x00, 0x02, 0x06, 0x01, 0x00, 0x04, 0x0b, 0x08, 0x00, 0x09, 0x00, 0x00, 0x00
        /*0020*/ 	.byte	0x00, 0x00, 0x00, 0x00


//--------------------- .nv.info._Z10listRemovePiS_i --------------------------
	.section	.nv.info._Z10listRemovePiS_i,"",@"SHT_CUDA_INFO"
	.sectionflags	@""
	.align	4


	//----- nvinfo : EIATTR_CUDA_API_VERSION
	.align		4
        /*0000*/ 	.byte	0x04, 0x37
        /*0002*/ 	.short	(.L_75 - .L_74)
.L_74:
        /*0004*/ 	.word	0x00000082


	//----- nvinfo : EIATTR_KPARAM_INFO
	.align		4
.L_75:
        /*0008*/ 	.byte	0x04, 0x17
        /*000a*/ 	.short	(.L_77 - .L_76)
.L_76:
        /*000c*/ 	.word	0x00000000
        /*0010*/ 	.short	0x0002
        /*0012*/ 	.short	0x0010
        /*0014*/ 	.byte	0x00, 0xf0, 0x11, 0x00


	//----- nvinfo : EIATTR_KPARAM_INFO
	.align		4
.L_77:
        /*0018*/ 	.byte	0x04, 0x17
        /*001a*/ 	.short	(.L_79 - .L_78)
.L_78:
        /*001c*/ 	.word	0x00000000
        /*0020*/ 	.short	0x0001
        /*0022*/ 	.short	0x0008
        /*0024*/ 	.byte	0x00, 0xf5, 0x21, 0x00


	//----- nvinfo : EIATTR_KPARAM_INFO
	.align		4
.L_79:
        /*0028*/ 	.byte	0x04, 0x17
        /*002a*/ 	.short	(.L_81 - .L_80)
.L_80:
        /*002c*/ 	.word	0x00000000
        /*0030*/ 	.short	0x0000
        /*0032*/ 	.short	0x0000
        /*0034*/ 	.byte	0x00, 0xf5, 0x21, 0x00


	//----- nvinfo : EIATTR_SPARSE_MMA_MASK
	.align		4
.L_81:
        /*0038*/ 	.byte	0x03, 0x50
        /*003a*/ 	.short	0x0000


	//----- nvinfo : EIATTR_MAXREG_COUNT
	.align		4
        /*003c*/ 	.byte	0x03, 0x1b
        /*003e*/ 	.short	0x00ff


	//----- nvinfo : EIATTR_MERCURY_ISA_VERSION
	.align		4
        /*0040*/ 	.byte	0x03, 0x5f
        /*0042*/ 	.short	0x0101


	//----- nvinfo : EIATTR_VRC_CTA_INIT_COUNT
	.align		4
        /*0044*/ 	.byte	0x02, 0x4a
	.zero		1
	.zero		1


	//----- nvinfo : EIATTR_EXIT_INSTR_OFFSETS
	.align		4
        /*0048*/ 	.byte	0x04, 0x1c
        /*004a*/ 	.short	(.L_83 - .L_82)


	//   ....[0]....
.L_82:
        /*004c*/ 	.word	0x00000070


	//   ....[1]....
        /*0050*/ 	.word	0x000000d0


	//   ....[2]....
        /*0054*/ 	.word	0x00000690


	//   ....[3]....
        /*0058*/ 	.word	0x00000800


	//----- nvinfo : EIATTR_CRS_STACK_SIZE
	.align		4
.L_83:
        /*005c*/ 	.byte	0x04, 0x1e
        /*005e*/ 	.short	(.L_85 - .L_84)
.L_84:
        /*0060*/ 	.word	0x00000000


	//----- nvinfo : EIATTR_CBANK_PARAM_SIZE
	.align		4
.L_85:
        /*0064*/ 	.byte	0x03, 0x19
        /*0066*/ 	.short	0x0014


	//----- nvinfo : EIATTR_PARAM_CBANK
	.align		4
        /*0068*/ 	.byte	0x04, 0x0a
        /*006a*/ 	.short	(.L_87 - .L_86)
	.align		4
.L_86:
        /*006c*/ 	.word	index@(.nv.constant0._Z10listRemovePiS_i)
        /*0070*/ 	.short	0x0380
        /*0072*/ 	.short	0x0014


	//----- nvinfo : EIATTR_SW_WAR
	.align		4
.L_87:
        /*0074*/ 	.byte	0x04, 0x36
        /*0076*/ 	.short	(.L_89 - .L_88)
.L_88:
        /*0078*/ 	.word	0x00000008
.L_89:


//--------------------- .nv.info._Z10listInsertPiS_S_i --------------------------
	.section	.nv.info._Z10listInsertPiS_S_i,"",@"SHT_CUDA_INFO"
	.sectionflags	@""
	.align	4


	//----- nvinfo : EIATTR_CUDA_API_VERSION
	.align		4
        /*0000*/ 	.byte	0x04, 0x37
        /*0002*/ 	.short	(.L_91 - .L_90)
.L_90:
        /*0004*/ 	.word	0x00000082


	//----- nvinfo : EIATTR_KPARAM_INFO
	.align		4
.L_91:
        /*0008*/ 	.byte	0x04, 0x17
        /*000a*/ 	.short	(.L_93 - .L_92)
.L_92:
        /*000c*/ 	.word	0x00000000
        /*0010*/ 	.short	0x0003
        /*0012*/ 	.short	0x0018
        /*0014*/ 	.byte	0x00, 0xf0, 0x11, 0x00


	//----- nvinfo : EIATTR_KPARAM_INFO
	.align		4
.L_93:
        /*0018*/ 	.byte	0x04, 0x17
        /*001a*/ 	.short	(.L_95 - .L_94)
.L_94:
        /*001c*/ 	.word	0x00000000
        /*0020*/ 	.short	0x0002
        /*0022*/ 	.short	0x0010
        /*0024*/ 	.byte	0x00, 0xf5, 0x21, 0x00


	//----- nvinfo : EIATTR_KPARAM_INFO
	.align		4
.L_95:
        /*0028*/ 	.byte	0x04, 0x17
        /*002a*/ 	.short	(.L_97 - .L_96)
.L_96:
        /*002c*/ 	.word	0x00000000
        /*0030*/ 	.short	0x0001
        /*0032*/ 	.short	0x0008
        /*0034*/ 	.byte	0x00, 0xf5, 0x21, 0x00


	//----- nvinfo : EIATTR_KPARAM_INFO
	.align		4
.L_97:
        /*0038*/ 	.byte	0x04, 0x17
        /*003a*/ 	.short	(.L_99 - .L_98)
.L_98:
        /*003c*/ 	.word	0x00000000
        /*0040*/ 	.short	0x0000
        /*0042*/ 	.short	0x0000
        /*0044*/ 	.byte	0x00, 0xf5, 0x21, 0x00


	//----- nvinfo : EIATTR_SPARSE_MMA_MASK
	.align		4
.L_99:
        /*0048*/ 	.byte	0x03, 0x50
        /*004a*/ 	.short	0x0000


	//----- nvinfo : EIATTR_MAXREG_COUNT
	.align		4
        /*004c*/ 	.byte	0x03, 0x1b
        /*004e*/ 	.short	0x00ff


	//----- nvinfo : EIATTR_EXTERNS
	.align		4
        /*0050*/ 	.byte	0x04, 0x0f
        /*0052*/ 	.short	(.L_101 - .L_100)


	//   ....[0]....
	.align		4
.L_100:
        /*0054*/ 	.word	index@(malloc)


	//----- nvinfo : EIATTR_MERCURY_ISA_VERSION
	.align		4
.L_101:
        /*0058*/ 	.byte	0x03, 0x5f
        /*005a*/ 	.short	0x0101


	//----- nvinfo : EIATTR_VRC_CTA_INIT_COUNT
	.align		4
        /*005c*/ 	.byte	0x02, 0x4a
	.zero		1
	.zero		1


	//----- nvinfo : EIATTR_SYSCALL_OFFSETS
	.align		4
        /*0060*/ 	.byte	0x04, 0x46
        /*0062*/ 	.short	(.L_103 - .L_102)


	//   ....[0]....
.L_102:
        /*0064*/ 	.word	0x000006a0


	//----- nvinfo : EIATTR_EXIT_INSTR_OFFSETS
	.align		4
.L_103:
        /*0068*/ 	.byte	0x04, 0x1c
        /*006a*/ 	.short	(.L_105 - .L_104)


	//   ....[0]....
.L_104:
        /*006c*/ 	.word	0x00000070


	//   ....[1]....
        /*0070*/ 	.word	0x000000d0


	//   ....[2]....
        /*0074*/ 	.word	0x00000810


	//----- nvinfo : EIATTR_CRS_STACK_SIZE
	.align		4
.L_105:
        /*0078*/ 	.byte	0x04, 0x1e
        /*007a*/ 	.short	(.L_107 - .L_106)
.L_106:
        /*007c*/ 	.word	0x00000000


	//----- nvinfo : EIATTR_CBANK_PARAM_SIZE
	.align		4
.L_107:
        /*0080*/ 	.byte	0x03, 0x19
        /*0082*/ 	.short	0x001c


	//----- nvinfo : EIATTR_PARAM_CBANK
	.align		4
        /*0084*/ 	.byte	0x04, 0x0a
        /*0086*/ 	.short	(.L_109 - .L_108)
	.align		4
.L_108:
        /*0088*/ 	.word	index@(.nv.constant0._Z10listInsertPiS_S_i)
        /*008c*/ 	.short	0x0380
        /*008e*/ 	.short	0x001c


	//----- nvinfo : EIATTR_SW_WAR
	.align		4
.L_109:
        /*0090*/ 	.byte	0x04, 0x36
        /*0092*/ 	.short	(.L_111 - .L_110)
.L_110:
        /*0094*/ 	.word	0x00000008
.L_111:


//--------------------- .nv.info._Z12listTraversev --------------------------
	.section	.nv.info._Z12listTraversev,"",@"SHT_CUDA_INFO"
	.sectionflags	@""
	.align	4


	//----- nvinfo : EIATTR_CUDA_API_VERSION
	.align		4
        /*0000*/ 	.byte	0x04, 0x37
        /*0002*/ 	.short	(.L_113 - .L_112)
.L_112:
        /*0004*/ 	.word	0x00000082


	//----- nvinfo : EIATTR_SPARSE_MMA_MASK
	.align		4
.L_113:
        /*0008*/ 	.byte	0x03, 0x50
        /*000a*/ 	.short	0x0000


	//----- nvinfo : EIATTR_MAXREG_COUNT
	.align		4
        /*000c*/ 	.byte	0x03, 0x1b
        /*000e*/ 	.short	0x00ff


	//----- nvinfo : EIATTR_MERCURY_ISA_VERSION
	.align		4
        /*0010*/ 	.byte	0x03, 0x5f
        /*0012*/ 	.short	0x0101


	//----- nvinfo : EIATTR_VRC_CTA_INIT_COUNT
	.align		4
        /*0014*/ 	.byte	0x02, 0x4a
	.zero		1
	.zero		1


	//----- nvinfo : EIATTR_EXIT_INSTR_OFFSETS
	.align		4
        /*0018*/ 	.byte	0x04, 0x1c
        /*001a*/ 	.short	(.L_115 - .L_114)


	//   ....[0]....
.L_114:
        /*001c*/ 	.word	0x000000a0


	//   ....[1]....
        /*0020*/ 	.word	0x00000260


	//----- nvinfo : EIATTR_SW_WAR
	.align		4
.L_115:
        /*0024*/ 	.byte	0x04, 0x36
        /*0026*/ 	.short	(.L_117 - .L_116)
.L_116:
        /*0028*/ 	.word	0x00000008
.L_117:


//--------------------- .nv.info._Z13listSearchOneiPP4node --------------------------
	.section	.nv.info._Z13listSearchOneiPP4node,"",@"SHT_CUDA_INFO"
	.sectionflags	@""
	.align	4


	//----- nvinfo : EIATTR_CUDA_API_VERSION
	.align		4
        /*0000*/ 	.byte	0x04, 0x37
        /*0002*/ 	.short	(.L_119 - .L_118)
.L_118:
        /*0004*/ 	.word	0x00000082


	//----- nvinfo : EIATTR_KPARAM_INFO
	.align		4
.L_119:
        /*0008*/ 	.byte	0x04, 0x17
        /*000a*/ 	.short	(.L_121 - .L_120)
.L_120:
        /*000c*/ 	.word	0x00000000
        /*0010*/ 	.short	0x0001
        /*0012*/ 	.short	0x0008
        /*0014*/ 	.byte	0x00, 0xf5, 0x21, 0x00


	//----- nvinfo : EIATTR_KPARAM_INFO
	.align		4
.L_121:
        /*0018*/ 	.byte	0x04, 0x17
        /*001a*/ 	.short	(.L_123 - .L_122)
.L_122:
        /*001c*/ 	.word	0x00000000
        /*0020*/ 	.short	0x0000
        /*0022*/ 	.short	0x0000
        /*0024*/ 	.byte	0x00, 0xf0, 0x11, 0x00


	//----- nvinfo : EIATTR_SPARSE_MMA_MASK
	.align		4
.L_123:
        /*0028*/ 	.byte	0x03, 0x50
        /*002a*/ 	.short	0x0000


	//----- nvinfo : EIATTR_MAXREG_COUNT
	.align		4
        /*002c*/ 	.byte	0x03, 0x1b
        /*002e*/ 	.short	0x00ff


	//----- nvinfo : EIATTR_MERCURY_ISA_VERSION
	.align		4
        /*0030*/ 	.byte	0x03, 0x5f
        /*0032*/ 	.short	0x0101


	//----- nvinfo : EIATTR_VRC_CTA_INIT_COUNT
	.align		4
        /*0034*/ 	.byte	0x02, 0x4a
	.zero		1
	.zero		1


	//----- nvinfo : EIATTR_EXIT_INSTR_OFFSETS
	.align		4
        /*0038*/ 	.byte	0x04, 0x1c
        /*003a*/ 	.short	(.L_125 - .L_124)


	//   ....[0]....
.L_124:
        /*003c*/ 	.word	0x00000500


	//----- nvinfo : EIATTR_CRS_STACK_SIZE
	.align		4
.L_125:
        /*0040*/ 	.byte	0x04, 0x1e
        /*0042*/ 	.short	(.L_127 - .L_126)
.L_126:
        /*0044*/ 	.word	0x00000000


	//----- nvinfo : EIATTR_CBANK_PARAM_SIZE
	.align		4
.L_127:
        /*0048*/ 	.byte	0x03, 0x19
        /*004a*/ 	.short	0x0010


	//----- nvinfo : EIATTR_PARAM_CBANK
	.align		4
        /*004c*/ 	.byte	0x04, 0x0a
        /*004e*/ 	.short	(.L_129 - .L_128)
	.align		4
.L_128:
        /*0050*/ 	.word	index@(.nv.constant0._Z13listSearchOneiPP4node)
        /*0054*/ 	.short	0x0380
        /*0056*/ 	.short	0x0010


	//----- nvinfo : EIATTR_SW_WAR
	.align		4
.L_129:
        /*0058*/ 	.byte	0x04, 0x36
        /*005a*/ 	.short	(.L_131 - .L_130)
.L_130:
        /*005c*/ 	.word	0x00000008
.L_131:


//--------------------- .nv.info._Z8printValPii   --------------------------
	.section	.nv.info._Z8printValPii,"",@"SHT_CUDA_INFO"
	.sectionflags	@""
	.align	4


	//----- nvinfo : EIATTR_CUDA_API_VERSION
	.align		4
        /*0000*/ 	.byte	0x04, 0x37
        /*0002*/ 	.short	(.L_133 - .L_132)
.L_132:
        /*0004*/ 	.word	0x00000082


	//----- nvinfo : EIATTR_KPARAM_INFO
	.align		4
.L_133:
        /*0008*/ 	.byte	0x04, 0x17
        /*000a*/ 	.short	(.L_135 - .L_134)
.L_134:
        /*000c*/ 	.word	0x00000000
        /*0010*/ 	.short	0x0001
        /*0012*/ 	.short	0x0008
        /*0014*/ 	.byte	0x00, 0xf0, 0x11, 0x00


	//----- nvinfo : EIATTR_KPARAM_INFO
	.align		4
.L_135:
        /*0018*/ 	.byte	0x04, 0x17
        /*001a*/ 	.short	(.L_137 - .L_136)
.L_136:
        /*001c*/ 	.word	0x00000000
        /*0020*/ 	.short	0x0000
        /*0022*/ 	.short	0x0000
        /*0024*/ 	.byte	0x00, 0xf5, 0x21, 0x00


	//----- nvinfo : EIATTR_SPARSE_MMA_MASK
	.align		4
.L_137:
        /*0028*/ 	.byte	0x03, 0x50
        /*002a*/ 	.short	0x0000


	//----- nvinfo : EIATTR_MAXREG_COUNT
	.align		4
        /*002c*/ 	.byte	0x03, 0x1b
        /*002e*/ 	.short	0x00ff


	//----- nvinfo : EIATTR_EXTERNS
	.align		4
        /*0030*/ 	.byte	0x04, 0x0f
        /*0032*/ 	.short	(.L_139 - .L_138)


	//   ....[0]....
	.align		4
.L_138:
        /*0034*/ 	.word	index@(vprintf)


	//----- nvinfo : EIATTR_MERCURY_ISA_VERSION
	.align		4
.L_139:
        /*0038*/ 	.byte	0x03, 0x5f
        /*003a*/ 	.short	0x0101


	//----- nvinfo : EIATTR_VRC_CTA_INIT_COUNT
	.align		4
        /*003c*/ 	.byte	0x02, 0x4a
	.zero		1
	.zero		1


	//----- nvinfo : EIATTR_SYSCALL_OFFSETS
	.align		4
        /*0040*/ 	.byte	0x04, 0x46
        /*0042*/ 	.short	(.L_141 - .L_140)


	//   ....[0]....
.L_140:
        /*0044*/ 	.word	0x00000230


	//   ....[1]....
        /*0048*/ 	.word	0x000002d0


	//   ....[2]....
        /*004c*/ 	.word	0x00000370


	//   ....[3]....
        /*0050*/ 	.word	0x00000410


	//   ....[4]....
        /*0054*/ 	.word	0x000004b0


	//   ....[5]....
        /*0058*/ 	.word	0x00000550


	//   ....[6]....
        /*005c*/ 	.word	0x000005f0


	//   ....[7]....
        /*0060*/ 	.word	0x00000690


	//   ....[8]....
        /*0064*/ 	.word	0x00000730


	//   ....[9]....
        /*0068*/ 	.word	0x000007d0


	//   ....[10]....
        /*006c*/ 	.word	0x00000870


	//   ....[11]....
        /*0070*/ 	.word	0x00000910


	//   ....[12]....
        /*0074*/ 	.word	0x000009b0


	//   ....[13]....
        /*0078*/ 	.word	0x00000a50


	//   ....[14]....
        /*007c*/ 	.word	0x00000af0


	//   ....[15]....
        /*0080*/ 	.word	0x00000b90


	//   ....[16]....
        /*0084*/ 	.word	0x00000d10


	//   ....[17]....
        /*0088*/ 	.word	0x00000db0


	//   ....[18]....
        /*008c*/ 	.word	0x00000e50


	//   ....[19]....
        /*0090*/ 	.word	0x00000ef0


	//   ....[20]....
        /*0094*/ 	.word	0x00000f90


	//   ....[21]....
        /*0098*/ 	.word	0x00001030


	//   ....[22]....
        /*009c*/ 	.word	0x000010d0


	//   ....[23]....
        /*00a0*/ 	.word	0x00001170


	//   ....[24]....
        /*00a4*/ 	.word	0x000012b0


	//   ....[25]....
        /*00a8*/ 	.word	0x00001350


	//   ....[26]....
        /*00ac*/ 	.word	0x000013f0


	//   ....[27]....
        /*00b0*/ 	.word	0x00001490


	//   ....[28]....
        /*00b4*/ 	.word	0x000015f0


	//----- nvinfo : EIATTR_EXIT_INSTR_OFFSETS
	.align		4
.L_141:
        /*00b8*/ 	.byte	0x04, 0x1c
        /*00ba*/ 	.short	(.L_143 - .L_142)


	//   ....[0]....
.L_142:
        /*00bc*/ 	.word	0x00000070


	//   ....[1]....
        /*00c0*/ 	.word	0x00000c00


	//   ....[2]....
        /*00c4*/ 	.word	0x000011a0


	//   ....[3]....
        /*00c8*/ 	.word	0x000014c0


	//   ....[4]....
        /*00cc*/ 	.word	0x00001640


	//----- nvinfo : EIATTR_CRS_STACK_SIZE
	.align		4
.L_143:
        /*00d0*/ 	.byte	0x04, 0x1e
        /*00d2*/ 	.short	(.L_145 - .L_144)
.L_144:
        /*00d4*/ 	.word	0x00000000


	//----- nvinfo : EIATTR_CBANK_PARAM_SIZE
	.align		4
.L_145:
        /*00d8*/ 	.byte	0x03, 0x19
        /*00da*/ 	.short	0x000c


	//----- nvinfo : EIATTR_PARAM_CBANK
	.align		4
        /*00dc*/ 	.byte	0x04, 0x0a
        /*00de*/ 	.short	(.L_147 - .L_146)
	.align		4
.L_146:
        /*00e0*/ 	.word	index@(.nv.constant0._Z8printValPii)
        /*00e4*/ 	.short	0x0380
        /*00e6*/ 	.short	0x000c


	//----- nvinfo : EIATTR_SW_WAR
	.align		4
.L_147:
        /*00e8*/ 	.byte	0x04, 0x36
        /*00ea*/ 	.short	(.L_149 - .L_148)
.L_148:
        /*00ec*/ 	.word	0x00000008
.L_149:


//--------------------- .nv.info._Z12listPrintRawv --------------------------
	.section	.nv.info._Z12listPrintRawv,"",@"SHT_CUDA_INFO"
	.sectionflags	@""
	.align	4


	//----- nvinfo : EIATTR_CUDA_API_VERSION
	.align		4
        /*0000*/ 	.byte	0x04, 0x37
        /*0002*/ 	.short	(.L_151 - .L_150)
.L_150:
        /*0004*/ 	.word	0x00000082


	//----- nvinfo : EIATTR_SPARSE_MMA_MASK
	.align		4
.L_151:
        /*0008*/ 	.byte	0x03, 0x50
        /*000a*/ 	.short	0x0000


	//----- nvinfo : EIATTR_MAXREG_COUNT
	.align		4
        /*000c*/ 	.byte	0x03, 0x1b
        /*000e*/ 	.short	0x00ff


	//----- nvinfo : EIATTR_EXTERNS
	.align		4
        /*0010*/ 	.byte	0x04, 0x0f
        /*0012*/ 	.short	(.L_153 - .L_152)


	//   ....[0]....
	.align		4
.L_152:
        /*0014*/ 	.word	index@(vprintf)


	//----- nvinfo : EIATTR_MERCURY_ISA_VERSION
	.align		4
.L_153:
        /*0018*/ 	.byte	0x03, 0x5f
        /*001a*/ 	.short	0x0101


	//----- nvinfo : EIATTR_VRC_CTA_INIT_COUNT
	.align		4
        /*001c*/ 	.byte	0x02, 0x4a
	.zero		1
	.zero		1


	//----- nvinfo : EIATTR_SYSCALL_OFFSETS
	.align		4
        /*0020*/ 	.byte	0x04, 0x46
        /*0022*/ 	.short	(.L_155 - .L_154)


	//   ....[0]....
.L_154:
        /*0024*/ 	.word	0x000000e0


	//   ....[1]....
        /*0028*/ 	.word	0x000002b0


	//   ....[2]....
        /*002c*/ 	.word	0x00000340


	//   ....[3]....
        /*0030*/ 	.word	0x000003f0


	//   ....[4]....
        /*0034*/ 	.word	0x00000530


	//----- nvinfo : EIATTR_EXIT_INSTR_OFFSETS
	.align		4
.L_155:
        /*0038*/ 	.byte	0x04, 0x1c
        /*003a*/ 	.short	(.L_157 - .L_156)


	//   ....[0]....
.L_156:
        /*003c*/ 	.word	0x00000540


	//----- nvinfo : EIATTR_CRS_STACK_SIZE
	.align		4
.L_157:
        /*0040*/ 	.byte	0x04, 0x1e
        /*0042*/ 	.short	(.L_159 - .L_158)
.L_158:
        /*0044*/ 	.word	0x00000000


	//----- nvinfo : EIATTR_SW_WAR
	.align		4
.L_159:
        /*0048*/ 	.byte	0x04, 0x36
        /*004a*/ 	.short	(.L_161 - .L_160)
.L_160:
        /*004c*/ 	.word	0x00000008
.L_161:


//--------------------- .nv.info._Z12listPrintLenv --------------------------
	.section	.nv.info._Z12listPrintLenv,"",@"SHT_CUDA_INFO"
	.sectionflags	@""
	.align	4


	//----- nvinfo : EIATTR_CUDA_API_VERSION
	.align		4
        /*0000*/ 	.byte	0x04, 0x37
        /*0002*/ 	.short	(.L_163 - .L_162)
.L_162:
        /*0004*/ 	.word	0x00000082


	//----- nvinfo : EIATTR_SPARSE_MMA_MASK
	.align		4
.L_163:
        /*0008*/ 	.byte	0x03, 0x50
        /*000a*/ 	.short	0x0000


	//----- nvinfo : EIATTR_MAXREG_COUNT
	.align		4
        /*000c*/ 	.byte	0x03, 0x1b
        /*000e*/ 	.short	0x00ff


	//----- nvinfo : EIATTR_EXTERNS
	.align		4
        /*0010*/ 	.byte	0x04, 0x0f
        /*0012*/ 	.short	(.L_165 - .L_164)


	//   ....[0]....
	.align		4
.L_164:
        /*0014*/ 	.word	index@(vprintf)


	//----- nvinfo : EIATTR_MERCURY_ISA_VERSION
	.align		4
.L_165:
        /*0018*/ 	.byte	0x03, 0x5f
        /*001a*/ 	.short	0x0101


	//----- nvinfo : EIATTR_VRC_CTA_INIT_COUNT
	.align		4
        /*001c*/ 	.byte	0x02, 0x4a
	.zero		1
	.zero		1


	//----- nvinfo : EIATTR_SYSCALL_OFFSETS
	.align		4
        /*0020*/ 	.byte	0x04, 0x46
        /*0022*/ 	.short	(.L_167 - .L_166)


	//   ....[0]....
.L_166:
        /*0024*/ 	.word	0x000001d0


	//----- nvinfo : EIATTR_EXIT_INSTR_OFFSETS
	.align		4
.L_167:
        /*0028*/ 	.byte	0x04, 0x1c
        /*002a*/ 	.short	(.L_169 - .L_168)


	//   ....[0]....
.L_168:
        /*002c*/ 	.word	0x000001e0


	//----- nvinfo : EIATTR_CRS_STACK_SIZE
	.align		4
.L_169:
        /*0030*/ 	.byte	0x04, 0x1e
        /*0032*/ 	.short	(.L_171 - .L_170)
.L_170:
        /*0034*/ 	.word	0x00000000


	//----- nvinfo : EIATTR_SW_WAR
	.align		4
.L_171:
        /*0038*/ 	.byte	0x04, 0x36
        /*003a*/ 	.short	(.L_173 - .L_172)
.L_172:
        /*003c*/ 	.word	0x00000008
.L_173:


//--------------------- .nv.info._Z9listPrintv    --------------------------
	.section	.nv.info._Z9listPrintv,"",@"SHT_CUDA_INFO"
	.sectionflags	@""
	.align	4


	//----- nvinfo : EIATTR_CUDA_API_VERSION
	.align		4
        /*0000*/ 	.byte	0x04, 0x37
        /*0002*/ 	.short	(.L_175 - .L_174)
.L_174:
        /*0004*/ 	.word	0x00000082


	//----- nvinfo : EIATTR_SPARSE_MMA_MASK
	.align		4
.L_175:
        /*0008*/ 	.byte	0x03, 0x50
        /*000a*/ 	.short	0x0000


	//----- nvinfo : EIATTR_MAXREG_COUNT
	.align		4
        /*000c*/ 	.byte	0x03, 0x1b
        /*000e*/ 	.short	0x00ff


	//----- nvinfo : EIATTR_EXTERNS
	.align		4
        /*0010*/ 	.byte	0x04, 0x0f
        /*0012*/ 	.short	(.L_177 - .L_176)


	//   ....[0]....
	.align		4
.L_176:
        /*0014*/ 	.word	index@(vprintf)


	//----- nvinfo : EIATTR_MERCURY_ISA_VERSION
	.align		4
.L_177:
        /*0018*/ 	.byte	0x03, 0x5f
        /*001a*/ 	.short	0x0101


	//----- nvinfo : EIATTR_VRC_CTA_INIT_COUNT
	.align		4
        /*001c*/ 	.byte	0x02, 0x4a
	.zero		1
	.zero		1


	//----- nvinfo : EIATTR_SYSCALL_OFFSETS
	.align		4
        /*0020*/ 	.byte	0x04, 0x46
        /*0022*/ 	.short	(.L_179 - .L_178)


	//   ....[0]....
.L_178:
        /*0024*/ 	.word	0x000000e0


	//   ....[1]....
        /*0028*/ 	.word	0x00000260


	//   ....[2]....
        /*002c*/ 	.word	0x000002f0


	//   ....[3]....
        /*0030*/ 	.word	0x000003a0


	//   ....[4]....
        /*0034*/ 	.word	0x000004c0


	//----- nvinfo : EIATTR_EXIT_INSTR_OFFSETS
	.align		4
.L_179:
        /*0038*/ 	.byte	0x04, 0x1c
        /*003a*/ 	.short	(.L_181 - .L_180)


	//   ....[0]....
.L_180:
        /*003c*/ 	.word	0x000004d0


	//----- nvinfo : EIATTR_CRS_STACK_SIZE
	.align		4
.L_181:
        /*0040*/ 	.byte	0x04, 0x1e
        /*0042*/ 	.short	(.L_183 - .L_182)
.L_182:
        /*0044*/ 	.word	0x00000000


	//----- nvinfo : EIATTR_SW_WAR
	.align		4
.L_183:
        /*0048*/ 	.byte	0x04, 0x36
        /*004a*/ 	.short	(.L_185 - .L_184)
.L_184:
        /*004c*/ 	.word	0x00000008
.L_185:


//--------------------- .nv.info._Z8addFrontPii   --------------------------
	.section	.nv.info._Z8addFrontPii,"",@"SHT_CUDA_INFO"
	.sectionflags	@""
	.align	4


	//----- nvinfo : EIATTR_CUDA_API_VERSION
	.align		4
        /*0000*/ 	.byte	0x04, 0x37
        /*0002*/ 	.short	(.L_187 - .L_186)
.L_186:
        /*0004*/ 	.word	0x00000082


	//----- nvinfo : EIATTR_KPARAM_INFO
	.align		4
.L_187:
        /*0008*/ 	.byte	0x04, 0x17
        /*000a*/ 	.short	(.L_189 - .L_188)
.L_188:
        /*000c*/ 	.word	0x00000000
        /*0010*/ 	.short	0x0001
        /*0012*/ 	.short	0x0008
        /*0014*/ 	.byte	0x00, 0xf0, 0x11, 0x00


	//----- nvinfo : EIATTR_KPARAM_INFO
	.align		4
.L_189:
        /*0018*/ 	.byte	0x04, 0x17
        /*001a*/ 	.short	(.L_191 - .L_190)
.L_190:
        /*001c*/ 	.word	0x00000000
        /*0020*/ 	.short	0x0000
        /*0022*/ 	.short	0x0000
        /*0024*/ 	.byte	0x00, 0xf5, 0x21, 0x00


	//----- nvinfo : EIATTR_SPARSE_MMA_MASK
	.align		4
.L_191:
        /*0028*/ 	.byte	0x03, 0x50
        /*002a*/ 	.short	0x0000


	//----- nvinfo : EIATTR_MAXREG_COUNT
	.align		4
        /*002c*/ 	.byte	0x03, 0x1b
        /*002e*/ 	.short	0x00ff


	//----- nvinfo : EIATTR_EXTERNS
	.align		4
        /*0030*/ 	.byte	0x04, 0x0f
        /*0032*/ 	.short	(.L_193 - .L_192)


	//   ....[0]....
	.align		4
.L_192:
        /*0034*/ 	.word	index@(malloc)


	//----- nvinfo : EIATTR_MERCURY_ISA_VERSION
	.align		4
.L_193:
        /*0038*/ 	.byte	0x03, 0x5f
        /*003a*/ 	.short	0x0101


	//----- nvinfo : EIATTR_VRC_CTA_INIT_COUNT
	.align		4
        /*003c*/ 	.byte	0x02, 0x4a
	.zero		1
	.zero		1


	//----- nvinfo : EIATTR_SYSCALL_OFFSETS
	.align		4
        /*0040*/ 	.byte	0x04, 0x46
        /*0042*/ 	.short	(.L_195 - .L_194)


	//   ....[0]....
.L_194:
        /*0044*/ 	.word	0x00000170


	//   ....[1]....
        /*0048*/ 	.word	0x00000260


	//   ....[2]....
        /*004c*/ 	.word	0x00000350


	//   ....[3]....
        /*0050*/ 	.word	0x00000440


	//   ....[4]....
        /*0054*/ 	.word	0x00000530


	//   ....[5]....
        /*0058*/ 	.word	0x00000620


	//   ....[6]....
        /*005c*/ 	.word	0x00000710


	//   ....[7]....
        /*0060*/ 	.word	0x00000800


	//   ....[8]....
        /*0064*/ 	.word	0x000009c0


	//   ....[9]....
        /*0068*/ 	.word	0x00000ab0


	//   ....[10]....
        /*006c*/ 	.word	0x00000ba0


	//   ....[11]....
        /*0070*/ 	.word	0x00000c90


	//   ....[12]....
        /*0074*/ 	.word	0x00000de0


	//   ....[13]....
        /*0078*/ 	.word	0x00000ed0


	//   ....[14]....
        /*007c*/ 	.word	0x00001020


	//----- nvinfo : EIATTR_EXIT_INSTR_OFFSETS
	.align		4
.L_195:
        /*0080*/ 	.byte	0x04, 0x1c
        /*0082*/ 	.short	(.L_197 - .L_196)


	//   ....[0]....
.L_196:
        /*0084*/ 	.word	0x00000030


	//   ....[1]....
        /*0088*/ 	.word	0x000008f0


	//   ....[2]....
        /*008c*/ 	.word	0x00000d30


	//   ....[3]....
        /*0090*/ 	.word	0x00000f90


	//   ....[4]....
        /*0094*/ 	.word	0x000010a0


	//----- nvinfo : EIATTR_CRS_STACK_SIZE
	.align		4
.L_197:
        /*0098*/ 	.byte	0x04, 0x1e
        /*009a*/ 	.short	(.L_199 - .L_198)
.L_198:
        /*009c*/ 	.word	0x00000000


	//----- nvinfo : EIATTR_CBANK_PARAM_SIZE
	.align		4
.L_199:
        /*00a0*/ 	.byte	0x03, 0x19
        /*00a2*/ 	.short	0x000c


	//----- nvinfo : EIATTR_PARAM_CBANK
	.align		4
        /*00a4*/ 	.byte	0x04, 0x0a
        /*00a6*/ 	.short	(.L_201 - .L_200)
	.align		4
.L_200:
        /*00a8*/ 	.word	index@(.nv.constant0._Z8addFrontPii)
        /*00ac*/ 	.short	0x0380
        /*00ae*/ 	.short	0x000c


	//----- nvinfo : EIATTR_SW_WAR
	.align		4
.L_201:
        /*00b0*/ 	.byte	0x04, 0x36
        /*00b2*/ 	.short	(.L_203 - .L_202)
.L_202:
        /*00b4*/ 	.word	0x00000008
.L_203:


//--------------------- .nv.info._Z8addFronti     --------------------------
	.section	.nv.info._Z8addFronti,"",@"SHT_CUDA_INFO"
	.sectionflags	@""
	.align	4


	//----- nvinfo : EIATTR_CUDA_API_VERSION
	.align		4
        /*0000*/ 	.byte	0x04, 0x37
        /*0002*/ 	.short	(.L_205 - .L_204)
.L_204:
        /*0004*/ 	.word	0x00000082


	//----- nvinfo : EIATTR_KPARAM_INFO
	.align		4
.L_205:
        /*0008*/ 	.byte	0x04, 0x17
        /*000a*/ 	.short	(.L_207 - .L_206)
.L_206:
        /*000c*/ 	.word	0x00000000
        /*0010*/ 	.short	0x0000
        /*0012*/ 	.short	0x0000
        /*0014*/ 	.byte	0x00, 0xf0, 0x11, 0x00


	//----- nvinfo : EIATTR_SPARSE_MMA_MASK
	.align		4
.L_207:
        /*0018*/ 	.byte	0x03, 0x50
        /*001a*/ 	.short	0x0000


	//----- nvinfo : EIATTR_MAXREG_COUNT
	.align		4
        /*001c*/ 	.byte	0x03, 0x1b
        /*001e*/ 	.short	0x00ff


	//----- nvinfo : EIATTR_EXTERNS
	.align		4
        /*0020*/ 	.byte	0x04, 0x0f
        /*0022*/ 	.short	(.L_209 - .L_208)


	//   ....[0]....
	.align		4
.L_208:
        /*0024*/ 	.word	index@(malloc)


	//----- nvinfo : EIATTR_MERCURY_ISA_VERSION
	.align		4
.L_209:
        /*0028*/ 	.byte	0x03, 0x5f
        /*002a*/ 	.short	0x0101


	//----- nvinfo : EIATTR_VRC_CTA_INIT_COUNT
	.align		4
        /*002c*/ 	.byte	0x02, 0x4a
	.zero		1
	.zero		1


	//----- nvinfo : EIATTR_SYSCALL_OFFSETS
	.align		4
        /*0030*/ 	.byte	0x04, 0x46
        /*0032*/ 	.short	(.L_211 - .L_210)


	//   ....[0]....
.L_210:
        /*0034*/ 	.word	0x00000070


	//----- nvinfo : EIATTR_EXIT_INSTR_OFFSETS
	.align		4
.L_211:
        /*0038*/ 	.byte	0x04, 0x1c
        /*003a*/ 	.short	(.L_213 - .L_212)


	//   ....[0]....
.L_212:
        /*003c*/ 	.word	0x00000100


	//----- nvinfo : EIATTR_CBANK_PARAM_SIZE
	.align		4
.L_213:
        /*0040*/ 	.byte	0x03, 0x19
        /*0042*/ 	.short	0x0004


	//----- nvinfo : EIATTR_PARAM_CBANK
	.align		4
        /*0044*/ 	.byte	0x04, 0x0a
        /*0046*/ 	.short	(.L_215 - .L_214)
	.align		4
.L_214:
        /*0048*/ 	.word	index@(.nv.constant0._Z8addFronti)
        /*004c*/ 	.short	0x0380
        /*004e*/ 	.short	0x0004


	//----- nvinfo : EIATTR_SW_WAR
	.align		4
.L_215:
        /*0050*/ 	.byte	0x04, 0x36
        /*0052*/ 	.short	(.L_217 - .L_216)
.L_216:
        /*0054*/ 	.word	0x00000008
.L_217:


//--------------------- .nv.info._Z8listInitv     --------------------------
	.section	.nv.info._Z8listInitv,"",@"SHT_CUDA_INFO"
	.sectionflags	@""
	.align	4


	//----- nvinfo : EIATTR_CUDA_API_VERSION
	.align		4
        /*0000*/ 	.byte	0x04, 0x37
        /*0002*/ 	.short	(.L_219 - .L_218)
.L_218:
        /*0004*/ 	.word	0x00000082


	//----- nvinfo : EIATTR_SPARSE_MMA_MASK
	.align		4
.L_219:
        /*0008*/ 	.byte	0x03, 0x50
        /*000a*/ 	.short	0x0000


	//----- nvinfo : EIATTR_MAXREG_COUNT
	.align		4
        /*000c*/ 	.byte	0x03, 0x1b
        /*000e*/ 	.short	0x00ff


	//----- nvinfo : EIATTR_EXTERNS
	.align		4
        /*0010*/ 	.byte	0x04, 0x0f
        /*0012*/ 	.short	(.L_221 - .L_220)


	//   ....[0]....
	.align		4
.L_220:
        /*0014*/ 	.word	index@(malloc)


	//----- nvinfo : EIATTR_MERCURY_ISA_VERSION
	.align		4
.L_221:
        /*0018*/ 	.byte	0x03, 0x5f
        /*001a*/ 	.short	0x0101


	//----- nvinfo : EIATTR_VRC_CTA_INIT_COUNT
	.align		4
        /*001c*/ 	.byte	0x02, 0x4a
	.zero		1
	.zero		1


	//----- nvinfo : EIATTR_SYSCALL_OFFSETS
	.align		4
        /*0020*/ 	.byte	0x04, 0x46
        /*0022*/ 	.short	(.L_223 - .L_222)


	//   ....[0]....
.L_222:
        /*0024*/ 	.word	0x00000070


	//   ....[1]....
        /*0028*/ 	.word	0x00000130


	//----- nvinfo : EIATTR_EXIT_INSTR_OFFSETS
	.align		4
.L_223:
        /*002c*/ 	.byte	0x04, 0x1c
        /*002e*/ 	.short	(.L_225 - .L_224)


	//   ....[0]....
.L_224:
        /*0030*/ 	.word	0x000001a0


	//----- nvinfo : EIATTR_SW_WAR
	.align		4
.L_225:
        /*0034*/ 	.byte	0x04, 0x36
        /*0036*/ 	.short	(.L_227 - .L_226)
.L_226:
        /*0038*/ 	.word	0x00000008
.L_227:


//--------------------- .nv.callgraph             --------------------------
	.section	.nv.callgraph,"",@"SHT_CUDA_CALLGRAPH"
	.align	4
	.sectionentsize	8
	.align		4
        /*0000*/ 	.word	0x00000000
	.align		4
        /*0004*/ 	.word	0xffffffff
	.align		4
        /*0008*/ 	.word	index@(_Z10listInsertPiS_S_i)
	.align		4
        /*000c*/ 	.word	index@(malloc)
	.align		4
        /*0010*/ 	.word	index@(_Z8printValPii)
	.align		4
        /*0014*/ 	.word	index@(vprintf)
	.align		4
        /*0018*/ 	.word	index@(_Z12listPrintRawv)
	.align		4
        /*001c*/ 	.word	index@(vprintf)
	.align		4
        /*0020*/ 	.word	index@(_Z12listPrintLenv)
	.align		4
        /*0024*/ 	.word	index@(vprintf)
	.align		4
        /*0028*/ 	.word	index@(_Z9listPrintv)
	.align		4
        /*002c*/ 	.word	index@(vprintf)
	.align		4
        /*0030*/ 	.word	index@(_Z8addFrontPii)
	.align		4
        /*0034*/ 	.word	index@(malloc)
	.align		4
        /*0038*/ 	.word	index@(_Z8addFronti)
	.align		4
        /*003c*/ 	.word	index@(malloc)
	.align		4
        /*0040*/ 	.word	index@(_Z8listInitv)
	.align		4
        /*0044*/ 	.word	index@(malloc)
	.align		4
        /*0048*/ 	.word	0x00000000
	.align		4
        /*004c*/ 	.word	0xfffffffe
	.align		4
        /*0050*/ 	.word	0x00000000
	.align		4
        /*0054*/ 	.word	0xfffffffd
	.align		4
        /*0058*/ 	.word	0x00000000
	.align		4
        /*005c*/ 	.word	0xfffffffc


//--------------------- .nv.constant4             --------------------------
	.section	.nv.constant4,"a",@progbits
	.align	8
	.align		8
.nv.constant4:
        /*0000*/ 	.dword	head
	.align		8
        /*0008*/ 	.dword	$str
	.align		8
        /*0010*/ 	.dword	$str$1
	.align		8
        /*0018*/ 	.dword	$str$2
	.align		8
        /*0020*/ 	.dword	$str$3
	.align		8
        /*0028*/ 	.dword	$str$4
	.align		8
        /*0030*/ 	.dword	$str$5
	.align		8
        /*0038*/ 	.dword	$str$6
	.align		8
        /*0040*/ 	.dword	malloc
	.align		8
        /*0048*/ 	.dword	vprintf


//--------------------- .text._Z10listRemovePiS_i --------------------------
	.section	.text._Z10listRemovePiS_i,"ax",@progbits
	.align	128
        .global         _Z10listRemovePiS_i
        .type           _Z10listRemovePiS_i,@function
        .size           _Z10listRemovePiS_i,(.L_x_145 - _Z10listRemovePiS_i)
        .other          _Z10listRemovePiS_i,@"STO_CUDA_ENTRY STV_DEFAULT"
_Z10listRemovePiS_i:
.text._Z10listRemovePiS_i:
[----:B------:R-:W-:Y:S01]  /*0000*/  LDC R1, c[0x0][0x37c] ;  /* 0x0000df00ff017b82 */ /* 0x000fe20000000800 */
[----:B------:R-:W0:Y:S07]  /*0010*/  S2R R0, SR_TID.X ;  /* 0x0000000000007919 */ /* 0x000e2e0000002100 */
[----:B------:R-:W0:Y:S01]  /*0020*/  S2UR UR4, SR_CTAID.X ;  /* 0x00000000000479c3 */ /* 0x000e220000002500 */
[----:B------:R-:W1:Y:S07]  /*0030*/  LDCU UR5, c[0x0][0x390] ;  /* 0x00007200ff0577ac */ /* 0x000e6e0008000800 */
[----:B------:R-:W0:Y:S02]  /*0040*/  LDC R7, c[0x0][0x360] ;  /* 0x0000d800ff077b82 */ /* 0x000e240000000800 */
[----:B0-----:R-:W-:-:S05]  /*0050*/  IMAD R7, R7, UR4, R0 ;  /* 0x0000000407077c24 */ /* 0x001fca000f8e0200 */
[----:B-1----:R-:W-:-:S13]  /*0060*/  ISETP.GE.U32.AND P0, PT, R7, UR5, PT ;  /* 0x0000000507007c0c */ /* 0x002fda000bf06070 */
[----:B------:R-:W-:Y:S05]  /*0070*/  @P0 EXIT ;  /* 0x000000000000094d */ /* 0x000fea0003800000 */
[----:B------:R-:W0:Y:S01]  /*0080*/  LDC.64 R2, c[0x0][0x380] ;  /* 0x0000e000ff027b82 */ /* 0x000e220000000a00 */
[----:B------:R-:W1:Y:S01]  /*0090*/  LDCU.64 UR4, c[0x0][0x358] ;  /* 0x00006b00ff0477ac */ /* 0x000e620008000a00 */
[----:B0-----:R-:W-:-:S06]  /*00a0*/  IMAD.WIDE.U32 R2, R7, 0x4, R2 ;  /* 0x0000000407027825 */ /* 0x001fcc00078e0002 */
[----:B-1----:R-:W2:Y:S02]  /*00b0*/  LDG.E R2, desc[UR4][R2.64] ;  /* 0x0000000402027981 */ /* 0x002ea4000c1e1900 */
[----:B--2---:R-:W-:-:S13]  /*00c0*/  ISETP.NE.AND P0, PT, R2, RZ, PT ;  /* 0x000000ff0200720c */ /* 0x004fda0003f05270 */
[----:B------:R-:W-:Y:S05]  /*00d0*/  @P0 EXIT ;  /* 0x000000000000094d */ /* 0x000fea0003800000 */
[----:B------:R-:W0:Y:S08]  /*00e0*/  LDC.64 R2, c[0x4][RZ] ;  /* 0x01000000ff027b82 */ /* 0x000e300000000a00 */
[----:B------:R-:W1:Y:S01]  /*00f0*/  LDC.64 R4, c[0x0][0x388] ;  /* 0x0000e200ff047b82 */ /* 0x000e620000000a00 */
[----:B0-----:R-:W2:Y:S01]  /*0100*/  LDG.E.64 R2, desc[UR4][R2.64] ;  /* 0x0000000402027981 */ /* 0x001ea2000c1e1b00 */
[----:B-1----:R-:W-:-:S05]  /*0110*/  IMAD.WIDE.U32 R4, R7, 0x4, R4 ;  /* 0x0000000407047825 */ /* 0x002fca00078e0004 */
[----:B------:R0:W5:Y:S01]  /*0120*/  LDG.E R0, desc[UR4][R4.64] ;  /* 0x0000000404007981 */ /* 0x000162000c1e1900 */
[----:B------:R-:W-:Y:S01]  /*0130*/  BSSY.RECONVERGENT B0, `(.L_x_0) ;  /* 0x000006c000007945 */ /* 0x000fe20003800200 */
[----:B--2---:R-:W-:-:S05]  /*0140*/  IADD3 R10, P0, PT, R2, 0x8, RZ ;  /* 0x00000008020a7810 */ /* 0x004fca0007f1e0ff */
[----:B0-----:R-:W-:-:S08]  /*0150*/  IMAD.X R11, RZ, RZ, R3, P0 ;  /* 0x000000ffff0b7224 */ /* 0x001fd000000e0603 */
.L_x_18:
[----:B------:R-:W2:Y:S01]  /*0160*/  LD.E.64 R14, desc[UR4][R2.64+0x8] ;  /* 0x00000804020e7980 */ /* 0x000ea2000c101b00 */
[----:B------:R-:W-:Y:S05]  /*0170*/  YIELD ;  /* 0x0000000000007946 */ /* 0x000fea0003800000 */
[----:B------:R-:W-:Y:S01]  /*0180*/  BSSY.RECONVERGENT B1, `(.L_x_1) ;  /* 0x0000024000017945 */ /* 0x000fe20003800200 */
[----:B0-----:R-:W-:Y:S01]  /*0190*/  CS2R R4, SRZ ;  /* 0x0000000000047805 */ /* 0x001fe2000001ff00 */
[----:B------:R-:W-:Y:S02]  /*01a0*/  IMAD.MOV.U32 R12, RZ, RZ, R10 ;  /* 0x000000ffff0c7224 */ /* 0x000fe400078e000a */
[----:B------:R-:W-:-:S02]  /*01b0*/  IMAD.MOV.U32 R17, RZ, RZ, R11 ;  /* 0x000000ffff117224 */ /* 0x000fc400078e000b */
[----:B------:R-:W-:Y:S02]  /*01c0*/  IMAD.MOV.U32 R6, RZ, RZ, R2 ;  /* 0x000000ffff067224 */ /* 0x000fe400078e0002 */
[----:B------:R-:W-:Y:S01]  /*01d0*/  IMAD.MOV.U32 R7, RZ, RZ, R3 ;  /* 0x000000ffff077224 */ /* 0x000fe200078e0003 */
[----:B--2---:R-:W-:-:S04]  /*01e0*/  ISETP.NE.U32.AND P0, PT, R14, RZ, PT ;  /* 0x000000ff0e00720c */ /* 0x004fc80003f05070 */
[----:B------:R-:W-:-:S13]  /*01f0*/  ISETP.NE.AND.EX P0, PT, R15, RZ, PT, P0 ;  /* 0x000000ff0f00720c */ /* 0x000fda0003f05300 */
[----:B------:R-:W-:Y:S05]  /*0200*/  @!P0 BRA `(.L_x_2) ;  /* 0x00000000006c8947 */ /* 0x000fea0003800000 */
[----:B------:R-:W-:Y:S02]  /*0210*/  IMAD.MOV.U32 R4, RZ, RZ, R14 ;  /* 0x000000ffff047224 */ /* 0x000fe400078e000e */
[----:B------:R-:W-:Y:S02]  /*0220*/  IMAD.MOV.U32 R5, RZ, RZ, R15 ;  /* 0x000000ffff057224 */ /* 0x000fe400078e000f */
[----:B------:R-:W-:Y:S02]  /*0230*/  IMAD.MOV.U32 R12, RZ, RZ, R10 ;  /* 0x000000ffff0c7224 */ /* 0x000fe400078e000a */
[----:B------:R-:W-:Y:S02]  /*0240*/  IMAD.MOV.U32 R17, RZ, RZ, R11 ;  /* 0x000000ffff117224 */ /* 0x000fe400078e000b */
[----:B------:R-:W-:Y:S02]  /*0250*/  IMAD.MOV.U32 R6, RZ, RZ, R2 ;  /* 0x000000ffff067224 */ /* 0x000fe400078e0002 */
[----:B------:R-:W-:-:S07]  /*0260*/  IMAD.MOV.U32 R7, RZ, RZ, R3 ;  /* 0x000000ffff077224 */ /* 0x000fce00078e0003 */
.L_x_5:
[----:B------:R-:W-:Y:S01]  /*0270*/  LOP3.LUT R13, R4, 0x1, RZ, 0xc0, !PT ;  /* 0x00000001040d7812 */ /* 0x000fe200078ec0ff */
[----:B------:R-:W-:Y:S03]  /*0280*/  BSSY.RELIABLE B2, `(.L_x_3) ;  /* 0x000000a000027945 */ /* 0x000fe60003800100 */
[----:B------:R-:W-:-:S04]  /*0290*/  ISETP.NE.U32.AND P0, PT, R13, 0x1, PT ;  /* 0x000000010d00780c */ /* 0x000fc80003f05070 */
[----:B------:R-:W-:-:S13]  /*02a0*/  ISETP.NE.U32.AND.EX P0, PT, RZ, RZ, PT, P0 ;  /* 0x000000ffff00720c */ /* 0x000fda0003f05100 */
[----:B------:R-:W-:Y:S05]  /*02b0*/  @!P0 BRA `(.L_x_4) ;  /* 0x0000000000188947 */ /* 0x000fea0003800000 */
[----:B------:R-:W2:Y:S02]  /*02c0*/  LD.E R13, desc[UR4][R6.64] ;  /* 0x00000004060d7980 */ /* 0x000ea4000c101900 */
[----:B--2--5:R-:W-:-:S13]  /*02d0*/  ISETP.NE.AND P0, PT, R13, R0, PT ;  /* 0x000000000d00720c */ /* 0x024fda0003f05270 */
[----:B------:R-:W-:Y:S05]  /*02e0*/  @!P0 BREAK.RELIABLE B2 ;  /* 0x0000000000028942 */ /* 0x000fea0003800100 */
[----:B------:R-:W-:Y:S05]  /*02f0*/  @!P0 BRA `(.L_x_2) ;  /* 0x0000000000308947 */ /* 0x000fea0003800000 */
[----:B------:R-:W-:Y:S02]  /*0300*/  IMAD.MOV.U32 R8, RZ, RZ, R6 ;  /* 0x000000ffff087224 */ /* 0x000fe400078e0006 */
[----:B------:R-:W-:-:S07]  /*0310*/  IMAD.MOV.U32 R9, RZ, RZ, R7 ;  /* 0x000000ffff097224 */ /* 0x000fce00078e0007 */
.L_x_4:
[----:B------:R-:W-:Y:S05]  /*0320*/  BSYNC.RELIABLE B2 ;  /* 0x0000000000027941 */ /* 0x000fea0003800100 */
.L_x_3:
[----:B------:R-:W-:Y:S01]  /*0330*/  LOP3.LUT R6, R4, 0xfffffffe, RZ, 0xc0, !PT ;  /* 0xfffffffe04067812 */ /* 0x000fe200078ec0ff */
[----:B------:R-:W-:-:S03]  /*0340*/  IMAD.MOV.U32 R7, RZ, RZ, R5 ;  /* 0x000000ffff077224 */ /* 0x000fc600078e0005 */
[----:B------:R-:W-:-:S05]  /*0350*/  IADD3 R12, P0, PT, R6, 0x8, RZ ;  /* 0x00000008060c7810 */ /* 0x000fca0007f1e0ff */
[----:B------:R-:W-:Y:S02]  /*0360*/  IMAD.X R17, RZ, RZ, R5, P0 ;  /* 0x000000ffff117224 */ /* 0x000fe400000e0605 */
[----:B------:R-:W2:Y:S02]  /*0370*/  LD.E.64 R4, desc[UR4][R6.64+0x8] ;  /* 0x0000080406047980 */ /* 0x000ea4000c101b00 */
[----:B--2---:R-:W-:-:S04]  /*0380*/  ISETP.NE.U32.AND P0, PT, R4, RZ, PT ;  /* 0x000000ff0400720c */ /* 0x004fc80003f05070 */
[----:B------:R-:W-:-:S13]  /*0390*/  ISETP.NE.AND.EX P0, PT, R5, RZ, PT, P0 ;  /* 0x000000ff0500720c */ /* 0x000fda0003f05300 */
[----:B------:R-:W-:Y:S05]  /*03a0*/  @P0 BRA `(.L_x_5) ;  /* 0xfffffffc00b00947 */ /* 0x000fea000383ffff */
[----:B------:R-:W-:-:S07]  /*03b0*/  CS2R R4, SRZ ;  /* 0x0000000000047805 */ /* 0x000fce000001ff00 */
.L_x_2:
[----:B------:R-:W-:Y:S05]  /*03c0*/  BSYNC.RECONVERGENT B1 ;  /* 0x0000000000017941 */ /* 0x000fea0003800200 */
.L_x_1:
[----:B------:R-:W2:Y:S01]  /*03d0*/  LD.E.64 R14, desc[UR4][R8.64+0x8] ;  /* 0x00000804080e7980 */ /* 0x000ea2000c101b00 */
[----:B------:R-:W-:Y:S01]  /*03e0*/  BSSY.RELIABLE B1, `(.L_x_6) ;  /* 0x000003f000017945 */ /* 0x000fe20003800100 */
[----:B------:R-:W-:Y:S01]  /*03f0*/  IMAD.MOV.U32 R13, RZ, RZ, R17 ;  /* 0x000000ffff0d7224 */ /* 0x000fe200078e0011 */
[----:B--2---:R-:W-:-:S04]  /*0400*/  ISETP.NE.U32.AND P0, PT, R14, R6, PT ;  /* 0x000000060e00720c */ /* 0x004fc80003f05070 */
[----:B------:R-:W-:-:S13]  /*0410*/  ISETP.NE.AND.EX P0, PT, R15, R7, PT, P0 ;  /* 0x000000070f00720c */ /* 0x000fda0003f05300 */
[----:B------:R-:W-:Y:S05]  /*0420*/  @!P0 BRA `(.L_x_7) ;  /* 0x0000000000908947 */ /* 0x000fea0003800000 */
[----:B------:R-:W-:Y:S01]  /*0430*/  LOP3.LUT R17, R14, 0xfffffffe, RZ, 0xc0, !PT ;  /* 0xfffffffe0e117812 */ /* 0x000fe200078ec0ff */
[----:B------:R-:W-:Y:S04]  /*0440*/  BSSY.RECONVERGENT B2, `(.L_x_8) ;  /* 0x0000021000027945 */ /* 0x000fe80003800200 */
[----:B------:R-:W-:Y:S01]  /*0450*/  BSSY.RELIABLE B3, `(.L_x_9) ;  /* 0x0000015000037945 */ /* 0x000fe20003800100 */
[----:B------:R-:W-:-:S04]  /*0460*/  ISETP.NE.U32.AND P0, PT, R6, R17, PT ;  /* 0x000000110600720c */ /* 0x000fc80003f05070 */
[----:B------:R-:W-:-:S13]  /*0470*/  ISETP.NE.AND.EX P0, PT, R7, R15, PT, P0 ;  /* 0x0000000f0700720c */ /* 0x000fda0003f05300 */
[----:B------:R-:W-:Y:S05]  /*0480*/  @P0 BRA `(.L_x_10) ;  /* 0x0000000000440947 */ /* 0x000fea0003800000 */
[----:B------:R-:W-:Y:S01]  /*0490*/  BSSY.RECONVERGENT B4, `(.L_x_11) ;  /* 0x000000d000047945 */ /* 0x000fe20003800200 */
[----:B------:R-:W-:Y:S02]  /*04a0*/  IMAD.MOV.U32 R12, RZ, RZ, RZ ;  /* 0x000000ffff0c7224 */ /* 0x000fe400078e00ff */
[----:B------:R-:W-:Y:S02]  /*04b0*/  IMAD.MOV.U32 R4, RZ, RZ, R17 ;  /* 0x000000ffff047224 */ /* 0x000fe400078e0011 */
[----:B------:R-:W-:-:S07]  /*04c0*/  IMAD.MOV.U32 R5, RZ, RZ, R15 ;  /* 0x000000ffff057224 */ /* 0x000fce00078e000f */
.L_x_12:
[----:B------:R-:W2:Y:S02]  /*04d0*/  LD.E.64 R4, desc[UR4][R4.64+0x8] ;  /* 0x0000080404047980 */ /* 0x000ea4000c101b00 */
[C---:B--2---:R-:W-:Y:S02]  /*04e0*/  LOP3.LUT R13, R4.reuse, 0x1, RZ, 0xc0, !PT ;  /* 0x00000001040d7812 */ /* 0x044fe400078ec0ff */
[----:B------:R-:W-:Y:S02]  /*04f0*/  LOP3.LUT R4, R4, 0xfffffffe, RZ, 0xc0, !PT ;  /* 0xfffffffe04047812 */ /* 0x000fe400078ec0ff */
[----:B------:R-:W-:Y:S02]  /*0500*/  ISETP.NE.U32.AND P0, PT, R13, 0x1, PT ;  /* 0x000000010d00780c */ /* 0x000fe40003f05070 */
[----:B------:R-:W-:Y:S02]  /*0510*/  ISETP.NE.U32.AND P1, PT, R6, R4, PT ;  /* 0x000000040600720c */ /* 0x000fe40003f25070 */
[----:B------:R-:W-:-:S02]  /*0520*/  ISETP.NE.U32.AND.EX P0, PT, RZ, RZ, PT, P0 ;  /* 0x000000ffff00720c */ /* 0x000fc40003f05100 */
[----:B------:R-:W-:Y:S02]  /*0530*/  ISETP.NE.AND.EX P1, PT, R7, R5, PT, P1 ;  /* 0x000000050700720c */ /* 0x000fe40003f25310 */
[----:B------:R-:W-:-:S11]  /*0540*/  SEL R12, R12, 0x1, !P0 ;  /* 0x000000010c0c7807 */ /* 0x000fd60004000000 */
[----:B------:R-:W-:Y:S05]  /*0550*/  @!P1 BRA `(.L_x_12) ;  /* 0xfffffffc00dc9947 */ /* 0x000fea000383ffff */
[----:B------:R-:W-:Y:S05]  /*0560*/  BSYNC.RECONVERGENT B4 ;  /* 0x0000000000047941 */ /* 0x000fea0003800200 */
.L_x_11:
[----:B------:R-:W-:-:S13]  /*0570*/  ISETP.NE.AND P0, PT, R12, RZ, PT ;  /* 0x000000ff0c00720c */ /* 0x000fda0003f05270 */
[----:B------:R-:W-:Y:S05]  /*0580*/  @P0 BREAK.RELIABLE B3 ;  /* 0x0000000000030942 */ /* 0x000fea0003800100 */
[----:B------:R-:W-:Y:S05]  /*0590*/  @P0 BRA `(.L_x_13) ;  /* 0x00000000002c0947 */ /* 0x000fea0003800000 */
.L_x_10:
[----:B------:R-:W-:Y:S05]  /*05a0*/  BSYNC.RELIABLE B3 ;  /* 0x0000000000037941 */ /* 0x000fea0003800100 */
.L_x_9:
[----:B------:R-:W-:Y:S02]  /*05b0*/  IMAD.MOV.U32 R4, RZ, RZ, R17 ;  /* 0x000000ffff047224 */ /* 0x000fe400078e0011 */
[----:B------:R-:W-:-:S05]  /*05c0*/  IMAD.MOV.U32 R5, RZ, RZ, R15 ;  /* 0x000000ffff057224 */ /* 0x000fca00078e000f */
[----:B------:R0:W-:Y:S02]  /*05d0*/  ATOM.E.CAS.64.STRONG.GPU P0, RZ, [R8+0x8], R4, R6 ;  /* 0x0000080408ff738b */ /* 0x0001e4000010e506 */
[----:B0-----:R-:W-:Y:S05]  /*05e0*/  @P0 BRA `(.L_x_13) ;  /* 0x0000000000180947 */ /* 0x001fea0003800000 */
[----:B------:R-:W2:Y:S02]  /*05f0*/  LD.E.64 R4, [R8+0x8] ;  /* 0x0000000808047980 */ /* 0x000ea40000100b00 */
[----:B--2---:R-:W-:-:S04]  /*0600*/  ISETP.EQ.U32.AND P0, PT, R4, R17, PT ;  /* 0x000000110400720c */ /* 0x004fc80003f02070 */
[----:B------:R-:W-:-:S04]  /*0610*/  ISETP.EQ.U32.AND.EX P0, PT, R5, R15, PT, P0 ;  /* 0x0000000f0500720c */ /* 0x000fc80003f02100 */
[----:B------:R-:W-:Y:S02]  /*0620*/  SEL R4, R6, R4, P0 ;  /* 0x0000000406047207 */ /* 0x000fe40000000000 */
[----:B------:R-:W-:-:S05]  /*0630*/  SEL R5, R7, R5, P0 ;  /* 0x0000000507057207 */ /* 0x000fca0000000000 */
[----:B------:R0:W-:Y:S02]  /*0640*/  ST.E.64 [R8+0x8], R4 ;  /* 0x0000000808007385 */ /* 0x0001e40000100b04 */
.L_x_13:
[----:B------:R-:W-:Y:S05]  /*0650*/  BSYNC.RECONVERGENT B2 ;  /* 0x0000000000027941 */ /* 0x000fea0003800200 */
.L_x_8:
[----:B------:R-:W-:Y:S05]  /*0660*/  BRA `(.L_x_14) ;  /* 0x0000000000587947 */ /* 0x000fea0003800000 */
.L_x_7:
[----:B------:R-:W2:Y:S02]  /*0670*/  LD.E R7, desc[UR4][R6.64] ;  /* 0x0000000406077980 */ /* 0x000ea4000c101900 */
[----:B--2--5:R-:W-:-:S13]  /*0680*/  ISETP.NE.AND P0, PT, R7, R0, PT ;  /* 0x000000000700720c */ /* 0x024fda0003f05270 */
[----:B------:R-:W-:Y:S05]  /*0690*/  @P0 EXIT ;  /* 0x000000000000094d */ /* 0x000fea0003800000 */
[----:B------:R-:W-:Y:S01]  /*06a0*/  LOP3.LUT R16, R4, 0x1, RZ, 0xfc, !PT ;  /* 0x0000000104107812 */ /* 0x000fe200078efcff */
[----:B------:R-:W-:-:S04]  /*06b0*/  IMAD.MOV.U32 R7, RZ, RZ, R5 ;  /* 0x000000ffff077224 */ /* 0x000fc800078e0005 */
[----:B------:R-:W-:-:S06]  /*06c0*/  IMAD.MOV.U32 R6, RZ, RZ, R16 ;  /* 0x000000ffff067224 */ /* 0x000fcc00078e0010 */
[----:B------:R0:W2:Y:S01]  /*06d0*/  ATOM.E.CAS.64.STRONG.GPU P0, R6, [R12], R4, R6 ;  /* 0x000000040c06738b */ /* 0x0000a2000010e506 */
[----:B------:R-:W-:Y:S01]  /*06e0*/  BSSY.RECONVERGENT B2, `(.L_x_15) ;  /* 0x000000a000027945 */ /* 0x000fe20003800200 */
[----:B--2---:R-:W-:Y:S02]  /*06f0*/  IMAD.MOV.U32 R14, RZ, RZ, R6 ;  /* 0x000000ffff0e7224 */ /* 0x004fe400078e0006 */
[----:B------:R-:W-:Y:S01]  /*0700*/  IMAD.MOV.U32 R15, RZ, RZ, R7 ;  /* 0x000000ffff0f7224 */ /* 0x000fe200078e0007 */
[----:B0-----:R-:W-:Y:S06]  /*0710*/  @P0 BRA `(.L_x_16) ;  /* 0x0000000000180947 */ /* 0x001fec0003800000 */
[----:B------:R-:W2:Y:S02]  /*0720*/  LD.E.64 R14, [R12] ;  /* 0x000000000c0e7980 */ /* 0x000ea40000100b00 */
[----:B--2---:R-:W-:-:S04]  /*0730*/  ISETP.EQ.U32.AND P0, PT, R14, R4, PT ;  /* 0x000000040e00720c */ /* 0x004fc80003f02070 */
[----:B------:R-:W-:-:S04]  /*0740*/  ISETP.EQ.U32.AND.EX P0, PT, R15, R5, PT, P0 ;  /* 0x000000050f00720c */ /* 0x000fc80003f02100 */
[----:B------:R-:W-:Y:S02]  /*0750*/  SEL R6, R16, R14, P0 ;  /* 0x0000000e10067207 */ /* 0x000fe40000000000 */
[----:B------:R-:W-:-:S05]  /*0760*/  SEL R7, R5, R15, P0 ;  /* 0x0000000f05077207 */ /* 0x000fca0000000000 */
[----:B------:R0:W-:Y:S02]  /*0770*/  ST.E.64 [R12], R6 ;  /* 0x000000000c007385 */ /* 0x0001e40000100b06 */
.L_x_16:
[----:B------:R-:W-:Y:S05]  /*0780*/  BSYNC.RECONVERGENT B2 ;  /* 0x0000000000027941 */ /* 0x000fea0003800200 */
.L_x_15:
[----:B------:R-:W-:-:S04]  /*0790*/  ISETP.NE.U32.AND P0, PT, R4, R14, PT ;  /* 0x0000000e0400720c */ /* 0x000fc80003f05070 */
[----:B------:R-:W-:-:S13]  /*07a0*/  ISETP.NE.AND.EX P0, PT, R5, R15, PT, P0 ;  /* 0x0000000f0500720c */ /* 0x000fda0003f05300 */
[----:B------:R-:W-:Y:S05]  /*07b0*/  @!P0 BREAK.RELIABLE B1 ;  /* 0x0000000000018942 */ /* 0x000fea0003800100 */
[----:B------:R-:W-:Y:S05]  /*07c0*/  @!P0 BRA `(.L_x_17) ;  /* 0x0000000000088947 */ /* 0x000fea0003800000 */
.L_x_14:
[----:B------:R-:W-:Y:S05]  /*07d0*/  BSYNC.RELIABLE B1 ;  /* 0x0000000000017941 */ /* 0x000fea0003800100 */
.L_x_6:
[----:B------:R-:W-:Y:S05]  /*07e0*/  BRA `(.L_x_18) ;  /* 0xfffffff8005c7947 */ /* 0x000fea000383ffff */
.L_x_17:
[----:B------:R-:W-:Y:S05]  /*07f0*/  BSYNC.RECONVERGENT B0 ;  /* 0x0000000000007941 */ /* 0x000fea0003800200 */
.L_x_0:
[----:B------:R-:W-:Y:S05]  /*0800*/  EXIT ;  /* 0x000000000000794d */ /* 0x000fea0003800000 */
.L_x_19:
[----:B------:R-:W-:-:S00]  /*0810*/  BRA `(.L_x_19) ;  /* 0xfffffffc00fc7947 */ /* 0x000fc0000383ffff */
[----:B------:R-:W-:-:S00]  /*0820*/  NOP ;  /* 0x0000000000007918 */ /* 0x000fc00000000000 */
        /* <DEDUP_REMOVED lines=13> */
.L_x_145:


//--------------------- .text._Z10listInsertPiS_S_i --------------------------
	.section	.text._Z10listInsertPiS_S_i,"ax",@progbits
	.align	128
        .global         _Z10listInsertPiS_S_i
        .type           _Z10listInsertPiS_S_i,@function
        .size           _Z10listInsertPiS_S_i,(.L_x_146 - _Z10listInsertPiS_S_i)
        .other          _Z10listInsertPiS_S_i,@"STO_CUDA_ENTRY STV_DEFAULT"
_Z10listInsertPiS_S_i:
.text._Z10listInsertPiS_S_i:
[----:B------:R-:W0:Y:S01]  /*0000*/  LDC R1, c[0x0][0x37c] ;  /* 0x0000df00ff017b82 */ /* 0x000e220000000800 */
[----:B------:R-:W1:Y:S07]  /*0010*/  S2R R3, SR_TID.X ;  /* 0x0000000000037919 */ /* 0x000e6e0000002100 */
[----:B------:R-:W1:Y:S01]  /*0020*/  S2UR UR4, SR_CTAID.X ;  /* 0x00000000000479c3 */ /* 0x000e620000002500 */
[----:B------:R-:W2:Y:S07]  /*0030*/  LDCU UR5, c[0x0][0x398] ;  /* 0x00007300ff0577ac */ /* 0x000eae0008000800 */
[----:B------:R-:W1:Y:S02]  /*0040*/  LDC R2, c[0x0][0x360] ;  /* 0x0000d800ff027b82 */ /* 0x000e640000000800 */
[----:B-1----:R-:W-:-:S05]  /*0050*/  IMAD R2, R2, UR4, R3 ;  /* 0x0000000402027c24 */ /* 0x002fca000f8e0203 */
[----:B--2---:R-:W-:-:S13]  /*0060*/  ISETP.GE.U32.AND P0, PT, R2, UR5, PT ;  /* 0x0000000502007c0c */ /* 0x004fda000bf06070 */
[----:B0-----:R-:W-:Y:S05]  /*0070*/  @P0 EXIT ;  /* 0x000000000000094d */ /* 0x001fea0003800000 */
[----:B------:R-:W0:Y:S01]  /*0080*/  LDC.64 R4, c[0x0][0x380] ;  /* 0x0000e000ff047b82 */ /* 0x000e220000000a00 */
[----:B------:R-:W1:Y:S01]  /*0090*/  LDCU.64 UR36, c[0x0][0x358] ;  /* 0x00006b00ff2477ac */ /* 0x000e620008000a00 */
[----:B0-----:R-:W-:-:S06]  /*00a0*/  IMAD.WIDE.U32 R4, R2, 0x4, R4 ;  /* 0x0000000402047825 */ /* 0x001fcc00078e0004 */
[----:B-1----:R-:W2:Y:S02]  /*00b0*/  LDG.E R4, desc[UR36][R4.64] ;  /* 0x0000002404047981 */ /* 0x002ea4000c1e1900 */
[----:B--2---:R-:W-:-:S13]  /*00c0*/  ISETP.NE.AND P0, PT, R4, 0x1, PT ;  /* 0x000000010400780c */ /* 0x004fda0003f05270 */
[----:B------:R-:W-:Y:S05]  /*00d0*/  @P0 EXIT ;  /* 0x000000000000094d */ /* 0x000fea0003800000 */
[----:B------:R-:W0:Y:S08]  /*00e0*/  LDC.64 R8, c[0x4][RZ] ;  /* 0x01000000ff087b82 */ /* 0x000e300000000a00 */
[----:B------:R-:W1:Y:S01]  /*00f0*/  LDC.64 R14, c[0x0][0x390] ;  /* 0x0000e400ff0e7b82 */ /* 0x000e620000000a00 */
[----:B0-----:R-:W2:Y:S01]  /*0100*/  LDG.E.64 R8, desc[UR36][R8.64] ;  /* 0x0000002408087981 */ /* 0x001ea2000c1e1b00 */
[----:B-1----:R-:W-:-:S06]  /*0110*/  IMAD.WIDE.U32 R14, R2, 0x4, R14 ;  /* 0x00000004020e7825 */ /* 0x002fcc00078e000e */
[----:B------:R0:W5:Y:S01]  /*0120*/  LDG.E R14, desc[UR36][R14.64] ;  /* 0x000000240e0e7981 */ /* 0x000162000c1e1900 */
[----:B------:R-:W-:Y:S01]  /*0130*/  BSSY B0, `(.L_x_20) ;  /* 0x000004e000007945 */ /* 0x000fe20003800000 */
[----:B--2---:R-:W-:-:S05]  /*0140*/  IADD3 R3, P0, PT, R8, 0x8, RZ ;  /* 0x0000000808037810 */ /* 0x004fca0007f1e0ff */
[----:B0-----:R-:W-:-:S08]  /*0150*/  IMAD.X R0, RZ, RZ, R9, P0 ;  /* 0x000000ffff007224 */ /* 0x001fd000000e0609 */
.L_x_33:
[----:B------:R-:W2:Y:S01]  /*0160*/  LD.E.64 R12, desc[UR36][R8.64+0x8] ;  /* 0x00000824080c7980 */ /* 0x000ea2000c101b00 */
[----:B------:R-:W-:Y:S05]  /*0170*/  YIELD ;  /* 0x0000000000007946 */ /* 0x000fea0003800000 */
[----:B------:R-:W-:Y:S01]  /*0180*/  BSSY.RECONVERGENT B1, `(.L_x_21) ;  /* 0x0000020000017945 */ /* 0x000fe20003800200 */
[----:B------:R-:W-:Y:S02]  /*0190*/  IMAD.MOV.U32 R16, RZ, RZ, R3 ;  /* 0x000000ffff107224 */ /* 0x000fe400078e0003 */
[----:B------:R-:W-:Y:S02]  /*01a0*/  IMAD.MOV.U32 R17, RZ, RZ, R0 ;  /* 0x000000ffff117224 */ /* 0x000fe400078e0000 */
[----:B------:R-:W-:-:S02]  /*01b0*/  IMAD.MOV.U32 R6, RZ, RZ, R8 ;  /* 0x000000ffff067224 */ /* 0x000fc400078e0008 */
[----:B------:R-:W-:Y:S01]  /*01c0*/  IMAD.MOV.U32 R7, RZ, RZ, R9 ;  /* 0x000000ffff077224 */ /* 0x000fe200078e0009 */
[----:B--2---:R-:W-:-:S04]  /*01d0*/  ISETP.NE.U32.AND P0, PT, R12, RZ, PT ;  /* 0x000000ff0c00720c */ /* 0x004fc80003f05070 */
[----:B------:R-:W-:-:S13]  /*01e0*/  ISETP.NE.AND.EX P0, PT, R13, RZ, PT, P0 ;  /* 0x000000ff0d00720c */ /* 0x000fda0003f05300 */
[----:B0-----:R-:W-:Y:S05]  /*01f0*/  @!P0 BRA `(.L_x_22) ;  /* 0x0000000000608947 */ /* 0x001fea0003800000 */
[----:B------:R-:W-:Y:S02]  /*0200*/  IMAD.MOV.U32 R16, RZ, RZ, R3 ;  /* 0x000000ffff107224 */ /* 0x000fe400078e0003 */
[----:B------:R-:W-:Y:S02]  /*0210*/  IMAD.MOV.U32 R17, RZ, RZ, R0 ;  /* 0x000000ffff117224 */ /* 0x000fe400078e0000 */
[----:B------:R-:W-:Y:S02]  /*0220*/  IMAD.MOV.U32 R6, RZ, RZ, R8 ;  /* 0x000000ffff067224 */ /* 0x000fe400078e0008 */
[----:B------:R-:W-:-:S07]  /*0230*/  IMAD.MOV.U32 R7, RZ, RZ, R9 ;  /* 0x000000ffff077224 */ /* 0x000fce00078e0009 */
.L_x_25:
        /* <DEDUP_REMOVED lines=11> */
.L_x_24:
[----:B------:R-:W-:Y:S05]  /*02f0*/  BSYNC.RELIABLE B2 ;  /* 0x0000000000027941 */ /* 0x000fea0003800100 */
.L_x_23:
        /* <DEDUP_REMOVED lines=8> */
.L_x_22:
[----:B------:R-:W-:Y:S05]  /*0380*/  BSYNC.RECONVERGENT B1 ;  /* 0x0000000000017941 */ /* 0x000fea0003800200 */
.L_x_21:
[----:B------:R-:W2:Y:S02]  /*0390*/  LD.E.64 R12, desc[UR36][R10.64+0x8] ;  /* 0x000008240a0c7980 */ /* 0x000ea4000c101b00 */
        /* <DEDUP_REMOVED lines=13> */
.L_x_31:
        /* <DEDUP_REMOVED lines=10> */
.L_x_30:
[----:B------:R-:W-:-:S13]  /*0510*/  ISETP.NE.AND P0, PT, R15, RZ, PT ;  /* 0x000000ff0f00720c */ /* 0x000fda0003f05270 */
[----:B------:R-:W-:Y:S05]  /*0520*/  @P0 BREAK.RELIABLE B2 ;  /* 0x0000000000020942 */ /* 0x000fea0003800100 */
[----:B------:R-:W-:Y:S05]  /*0530*/  @P0 BRA `(.L_x_32) ;  /* 0x00000000002c0947 */ /* 0x000fea0003800000 */
.L_x_29:
[----:B------:R-:W-:Y:S05]  /*0540*/  BSYNC.RELIABLE B2 ;  /* 0x0000000000027941 */ /* 0x000fea0003800100 */
.L_x_28:
        /* <DEDUP_REMOVED lines=10> */
.L_x_32:
[----:B------:R-:W-:Y:S05]  /*05f0*/  BSYNC.RECONVERGENT B1 ;  /* 0x0000000000017941 */ /* 0x000fea0003800200 */
.L_x_27:
[----:B------:R-:W-:Y:S05]  /*0600*/  BRA `(.L_x_33) ;  /* 0xfffffff800d47947 */ /* 0x000fea000383ffff */
.L_x_26:
[----:B------:R-:W-:Y:S05]  /*0610*/  BSYNC B0 ;  /* 0x0000000000007941 */ /* 0x000fea0003800000 */
.L_x_20:
[----:B------:R-:W0:Y:S02]  /*0620*/  LDC.64 R4, c[0x0][0x388] ;  /* 0x0000e200ff047b82 */ /* 0x000e240000000a00 */
[----:B0-----:R-:W-:-:S05]  /*0630*/  IMAD.WIDE.U32 R2, R2, 0x4, R4 ;  /* 0x0000000402027825 */ /* 0x001fca00078e0004 */
[----:B------:R0:W5:Y:S01]  /*0640*/  LDG.E R19, desc[UR36][R2.64] ;  /* 0x0000002402137981 */ /* 0x000162000c1e1900 */
[----:B------:R-:W-:Y:S01]  /*0650*/  MOV R0, 0x40 ;  /* 0x0000004000007802 */ /* 0x000fe20000000f00 */
[----:B------:R-:W-:Y:S02]  /*0660*/  IMAD.MOV.U32 R4, RZ, RZ, 0x10 ;  /* 0x00000010ff047424 */ /* 0x000fe400078e00ff */
[----:B------:R-:W-:Y:S01]  /*0670*/  IMAD.MOV.U32 R5, RZ, RZ, RZ ;  /* 0x000000ffff057224 */ /* 0x000fe200078e00ff */
[----:B------:R0:W1:Y:S06]  /*0680*/  LDC.64 R6, c[0x4][R0] ;  /* 0x0100000000067b82 */ /* 0x00006c0000000a00 */
[----:B------:R-:W-:-:S07]  /*0690*/  LEPC R20, `(.L_x_34) ;  /* 0x000000001014794e */ /* 0x000fce0000000000 */
[----:B01---5:R-:W-:Y:S05]  /*06a0*/  CALL.ABS.NOINC R6 ;  /* 0x0000000006007343 */ /* 0x023fea0003c00000 */
.L_x_34:
[----:B------:R-:W-:Y:S02]  /*06b0*/  IMAD.MOV.U32 R6, RZ, RZ, R4 ;  /* 0x000000ffff067224 */ /* 0x000fe400078e0004 */
[----:B------:R-:W-:-:S05]  /*06c0*/  IMAD.MOV.U32 R7, RZ, RZ, R5 ;  /* 0x000000ffff077224 */ /* 0x000fca00078e0005 */
[----:B------:R0:W-:Y:S04]  /*06d0*/  ST.E desc[UR36][R6.64], R19 ;  /* 0x0000001306007985 */ /* 0x0001e8000c101924 */
[----:B------:R0:W-:Y:S02]  /*06e0*/  ST.E.64 desc[UR36][R6.64+0x8], RZ ;  /* 0x000008ff06007985 */ /* 0x0001e4000c101b24 */
.L_x_37:
[----:B------:R-:W2:Y:S01]  /*06f0*/  LD.E.64 R4, desc[UR36][R16.64] ;  /* 0x0000002410047980 */ /* 0x000ea2000c101b00 */
[----:B------:R-:W-:Y:S05]  /*0700*/  YIELD ;  /* 0x0000000000007946 */ /* 0x000fea0003800000 */
[----:B-12---:R1:W-:Y:S04]  /*0710*/  ST.E.64 desc[UR36][R6.64+0x8], R4 ;  /* 0x0000080406007985 */ /* 0x0063e8000c101b24 */
[----:B------:R2:W3:Y:S01]  /*0720*/  ATOM.E.CAS.64.STRONG.GPU P0, R2, [R16], R4, R6 ;  /* 0x000000041002738b */ /* 0x0004e2000010e506 */
[----:B------:R-:W-:Y:S01]  /*0730*/  BSSY.RECONVERGENT B0, `(.L_x_35) ;  /* 0x000000a000007945 */ /* 0x000fe20003800200 */
[----:B---3--:R-:W-:-:S02]  /*0740*/  IMAD.MOV.U32 R8, RZ, RZ, R2 ;  /* 0x000000ffff087224 */ /* 0x008fc400078e0002 */
[----:B------:R-:W-:Y:S01]  /*0750*/  IMAD.MOV.U32 R9, RZ, RZ, R3 ;  /* 0x000000ffff097224 */ /* 0x000fe200078e0003 */
[----:B-12---:R-:W-:Y:S06]  /*0760*/  @P0 BRA `(.L_x_36) ;  /* 0x0000000000180947 */ /* 0x006fec0003800000 */
[----:B------:R-:W2:Y:S02]  /*0770*/  LD.E.64 R8, [R16] ;  /* 0x0000000010087980 */ /* 0x000ea40000100b00 */
[----:B--2---:R-:W-:-:S04]  /*0780*/  ISETP.EQ.U32.AND P0, PT, R8, R4, PT ;  /* 0x000000040800720c */ /* 0x004fc80003f02070 */
[----:B------:R-:W-:-:S04]  /*0790*/  ISETP.EQ.U32.AND.EX P0, PT, R9, R5, PT, P0 ;  /* 0x000000050900720c */ /* 0x000fc80003f02100 */
[----:B------:R-:W-:Y:S02]  /*07a0*/  SEL R2, R6, R8, P0 ;  /* 0x0000000806027207 */ /* 0x000fe40000000000 */
[----:B------:R-:W-:-:S05]  /*07b0*/  SEL R3, R7, R9, P0 ;  /* 0x0000000907037207 */ /* 0x000fca0000000000 */
[----:B------:R1:W-:Y:S02]  /*07c0*/  ST.E.64 [R16], R2 ;  /* 0x0000000010007385 */ /* 0x0003e40000100b02 */
.L_x_36:
[----:B------:R-:W-:Y:S05]  /*07d0*/  BSYNC.RECONVERGENT B0 ;  /* 0x0000000000007941 */ /* 0x000fea0003800200 */
.L_x_35:
[----:B------:R-:W-:-:S04]  /*07e0*/  ISETP.NE.U32.AND P0, PT, R4, R8, PT ;  /* 0x000000080400720c */ /* 0x000fc80003f05070 */
[----:B------:R-:W-:-:S13]  /*07f0*/  ISETP.NE.AND.EX P0, PT, R5, R9, PT, P0 ;  /* 0x000000090500720c */ /* 0x000fda0003f05300 */
[----:B------:R-:W-:Y:S05]  /*0800*/  @P0 BRA `(.L_x_37) ;  /* 0xfffffffc00b80947 */ /* 0x000fea000383ffff */
[----:B------:R-:W-:Y:S05]  /*0810*/  EXIT ;  /* 0x000000000000794d */ /* 0x000fea0003800000 */
.L_x_38:
        /* <DEDUP_REMOVED lines=14> */
.L_x_146:


//--------------------- .text._Z12listTraversev   --------------------------
	.section	.text._Z12listTraversev,"ax",@progbits
	.align	128
        .global         _Z12listTraversev
        .type           _Z12listTraversev,@function
        .size           _Z12listTraversev,(.L_x_147 - _Z12listTraversev)
        .other          _Z12listTraversev,@"STO_CUDA_ENTRY STV_DEFAULT"
_Z12listTraversev:
.text._Z12listTraversev:
[----:B------:R-:W-:Y:S08]  /*0000*/  LDC R1, c[0x0][0x37c] ;  /* 0x0000df00ff017b82 */ /* 0x000ff00000000800 */
[----:B------:R-:W0:Y:S01]  /*0010*/  LDC.64 R2, c[0x4][RZ] ;  /* 0x01000000ff027b82 */ /* 0x000e220000000a00 */
[----:B------:R-:W0:Y:S02]  /*0020*/  LDCU.64 UR4, c[0x0][0x358] ;  /* 0x00006b00ff0477ac */ /* 0x000e240008000a00 */
[----:B0-----:R-:W2:Y:S04]  /*0030*/  LDG.E.64 R2, desc[UR4][R2.64] ;  /* 0x0000000402027981 */ /* 0x001ea8000c1e1b00 */
[----:B--2---:R-:W2:Y:S04]  /*0040*/  LD.E.64 R4, desc[UR4][R2.64+0x8] ;  /* 0x0000080402047980 */ /* 0x004ea8000c101b00 */
[----:B--2---:R-:W2:Y:S01]  /*0050*/  LD.E.64 R8, desc[UR4][R4.64+0x8] ;  /* 0x0000080404087980 */ /* 0x004ea2000c101b00 */
[----:B------:R-:W-:-:S05]  /*0060*/  IADD3 R6, P1, PT, R4, 0x8, RZ ;  /* 0x0000000804067810 */ /* 0x000fca0007f3e0ff */
[----:B------:R-:W-:Y:S01]  /*0070*/  IMAD.X R7, RZ, RZ, R5, P1 ;  /* 0x000000ffff077224 */ /* 0x000fe200008e0605 */
[----:B--2---:R-:W-:-:S04]  /*0080*/  ISETP.NE.U32.AND P0, PT, R8, RZ, PT ;  /* 0x000000ff0800720c */ /* 0x004fc80003f05070 */
[----:B------:R-:W-:-:S13]  /*0090*/  ISETP.NE.AND.EX P0, PT, R9, RZ, PT, P0 ;  /* 0x000000ff0900720c */ /* 0x000fda0003f05300 */
[----:B------:R-:W-:Y:S05]  /*00a0*/  @!P0 EXIT ;  /* 0x000000000000894d */ /* 0x000fea0003800000 */
[----:B------:R-:W-:Y:S02]  /*00b0*/  IMAD.MOV.U32 R0, RZ, RZ, R4 ;  /* 0x000000ffff007224 */ /* 0x000fe400078e0004 */
[----:B------:R-:W-:-:S07]  /*00c0*/  IMAD.MOV.U32 R11, RZ, RZ, R5 ;  /* 0x000000ffff0b7224 */ /* 0x000fce00078e0005 */
.L_x_40:
[----:B------:R-:W-:-:S04]  /*00d0*/  LOP3.LUT R4, R8, 0x1, RZ, 0xc0, !PT ;  /* 0x0000000108047812 */ /* 0x000fc800078ec0ff */
[----:B------:R-:W-:-:S04]  /*00e0*/  ISETP.NE.U32.AND P0, PT, R4, 0x1, PT ;  /* 0x000000010400780c */ /* 0x000fc80003f05070 */
[----:B------:R-:W-:-:S13]  /*00f0*/  ISETP.NE.U32.AND.EX P0, PT, RZ, RZ, PT, P0 ;  /* 0x000000ffff00720c */ /* 0x000fda0003f05100 */
[----:B------:R-:W-:Y:S05]  /*0100*/  @!P0 BRA `(.L_x_39) ;  /* 0x0000000000248947 */ /* 0x000fea0003800000 */
[----:B------:R-:W2:Y:S02]  /*0110*/  LD.E.64 R4, desc[UR4][R2.64+0x8] ;  /* 0x0000080402047980 */ /* 0x000ea4000c101b00 */
[----:B--2---:R-:W-:Y:S01]  /*0120*/  ISETP.NE.U32.AND P0, PT, R4, R0, PT ;  /* 0x000000000400720c */ /* 0x004fe20003f05070 */
[----:B------:R-:W-:Y:S02]  /*0130*/  IMAD.MOV.U32 R4, RZ, RZ, R2 ;  /* 0x000000ffff047224 */ /* 0x000fe400078e0002 */
[----:B------:R-:W-:Y:S01]  /*0140*/  IMAD.MOV.U32 R2, RZ, RZ, R0 ;  /* 0x000000ffff027224 */ /* 0x000fe200078e0000 */
[-C--:B------:R-:W-:Y:S01]  /*0150*/  ISETP.NE.AND.EX P0, PT, R5, R11.reuse, PT, P0 ;  /* 0x0000000b0500720c */ /* 0x080fe20003f05300 */
[----:B------:R-:W-:Y:S01]  /*0160*/  IMAD.MOV.U32 R5, RZ, RZ, R3 ;  /* 0x000000ffff057224 */ /* 0x000fe200078e0003 */
[----:B------:R-:W-:-:S11]  /*0170*/  MOV R3, R11 ;  /* 0x0000000b00037202 */ /* 0x000fd60000000f00 */
[----:B------:R0:W-:Y:S04]  /*0180*/  @P0 ST.E.64 desc[UR4][R4.64+0x8], R2 ;  /* 0x0000080204000985 */ /* 0x0001e8000c101b04 */
[----:B------:R0:W5:Y:S02]  /*0190*/  @P0 LD.E.64 R8, desc[UR4][R6.64] ;  /* 0x0000000406080980 */ /* 0x000164000c101b00 */
.L_x_39:
[----:B-----5:R-:W-:Y:S01]  /*01a0*/  LOP3.LUT R0, R8, 0xfffffffe, RZ, 0xc0, !PT ;  /* 0xfffffffe08007812 */ /* 0x020fe200078ec0ff */
[----:B0-----:R-:W-:-:S04]  /*01b0*/  IMAD.MOV.U32 R5, RZ, RZ, R9 ;  /* 0x000000ffff057224 */ /* 0x001fc800078e0009 */
[----:B------:R-:W-:-:S06]  /*01c0*/  IMAD.MOV.U32 R4, RZ, RZ, R0 ;  /* 0x000000ffff047224 */ /* 0x000fcc00078e0000 */
[----:B------:R-:W2:Y:S01]  /*01d0*/  LD.E.64 R4, desc[UR4][R4.64+0x8] ;  /* 0x0000080404047980 */ /* 0x000ea2000c101b00 */
[----:B------:R-:W-:Y:S02]  /*01e0*/  IADD3 R6, P1, PT, R0, 0x8, RZ ;  /* 0x0000000800067810 */ /* 0x000fe40007f3e0ff */
[----:B------:R-:W-:-:S03]  /*01f0*/  MOV R11, R9 ;  /* 0x00000009000b7202 */ /* 0x000fc60000000f00 */
[----:B------:R-:W-:Y:S02]  /*0200*/  IMAD.X R7, RZ, RZ, R9, P1 ;  /* 0x000000ffff077224 */ /* 0x000fe400008e0609 */
[----:B--2---:R-:W-:Y:S02]  /*0210*/  IMAD.MOV.U32 R8, RZ, RZ, R4 ;  /* 0x000000ffff087224 */ /* 0x004fe400078e0004 */
[----:B------:R-:W-:-:S03]  /*0220*/  IMAD.MOV.U32 R9, RZ, RZ, R5 ;  /* 0x000000ffff097224 */ /* 0x000fc600078e0005 */
[----:B------:R-:W-:-:S04]  /*0230*/  ISETP.NE.U32.AND P0, PT, R8, RZ, PT ;  /* 0x000000ff0800720c */ /* 0x000fc80003f05070 */
[----:B------:R-:W-:-:S13]  /*0240*/  ISETP.NE.AND.EX P0, PT, R5, RZ, PT, P0 ;  /* 0x000000ff0500720c */ /* 0x000fda0003f05300 */
[----:B------:R-:W-:Y:S05]  /*0250*/  @P0 BRA `(.L_x_40) ;  /* 0xfffffffc009c0947 */ /* 0x000fea000383ffff */
[----:B------:R-:W-:Y:S05]  /*0260*/  EXIT ;  /* 0x000000000000794d */ /* 0x000fea0003800000 */
.L_x_41:
        /* <DEDUP_REMOVED lines=9> */
.L_x_147:


//--------------------- .text._Z13listSearchOneiPP4node --------------------------
	.section	.text._Z13listSearchOneiPP4node,"ax",@progbits
	.align	128
        .global         _Z13listSearchOneiPP4node
        .type           _Z13listSearchOneiPP4node,@function
        .size           _Z13listSearchOneiPP4node,(.L_x_148 - _Z13listSearchOneiPP4node)
        .other          _Z13listSearchOneiPP4node,@"STO_CUDA_ENTRY STV_DEFAULT"
_Z13listSearchOneiPP4node:
.text._Z13listSearchOneiPP4node:
[----:B------:R-:W-:Y:S08]  /*0000*/  LDC R1, c[0x0][0x37c] ;  /* 0x0000df00ff017b82 */ /* 0x000ff00000000800 */
[----:B------:R-:W0:Y:S01]  /*0010*/  LDC.64 R2, c[0x4][RZ] ;  /* 0x01000000ff027b82 */ /* 0x000e220000000a00 */
[----:B------:R-:W0:Y:S01]  /*0020*/  LDCU.64 UR4, c[0x0][0x358] ;  /* 0x00006b00ff0477ac */ /* 0x000e220008000a00 */
[----:B------:R-:W1:Y:S01]  /*0030*/  LDCU UR6, c[0x0][0x380] ;  /* 0x00007000ff0677ac */ /* 0x000e620008000800 */
[----:B0-----:R-:W5:Y:S01]  /*0040*/  LDG.E.64 R2, desc[UR4][R2.64] ;  /* 0x0000000402027981 */ /* 0x001f62000c1e1b00 */
[----:B-1----:R-:W-:Y:S01]  /*0050*/  BSSY B0, `(.L_x_42) ;  /* 0x0000048000007945 */ /* 0x002fe20003800000 */
.L_x_55:
[----:B-----5:R-:W2:Y:S01]  /*0060*/  LD.E.64 R8, desc[UR4][R2.64+0x8] ;  /* 0x0000080402087980 */ /* 0x020ea2000c101b00 */
[----:B------:R-:W-:Y:S05]  /*0070*/  YIELD ;  /* 0x0000000000007946 */ /* 0x000fea0003800000 */
[----:B------:R-:W-:Y:S01]  /*0080*/  BSSY.RECONVERGENT B1, `(.L_x_43) ;  /* 0x000001a000017945 */ /* 0x000fe20003800200 */
[----:B0-----:R-:W-:Y:S02]  /*0090*/  IMAD.MOV.U32 R4, RZ, RZ, R2 ;  /* 0x000000ffff047224 */ /* 0x001fe400078e0002 */
[----:B------:R-:W-:Y:S01]  /*00a0*/  IMAD.MOV.U32 R5, RZ, RZ, R3 ;  /* 0x000000ffff057224 */ /* 0x000fe200078e0003 */
[----:B--2---:R-:W-:-:S04]  /*00b0*/  ISETP.NE.U32.AND P0, PT, R8, RZ, PT ;  /* 0x000000ff0800720c */ /* 0x004fc80003f05070 */
[----:B------:R-:W-:-:S13]  /*00c0*/  ISETP.NE.AND.EX P0, PT, R9, RZ, PT, P0 ;  /* 0x000000ff0900720c */ /* 0x000fda0003f05300 */
[----:B------:R-:W-:Y:S05]  /*00d0*/  @!P0 BRA `(.L_x_44) ;  /* 0x0000000000508947 */ /* 0x000fea0003800000 */
[----:B------:R-:W-:Y:S02]  /*00e0*/  IMAD.MOV.U32 R4, RZ, RZ, R2 ;  /* 0x000000ffff047224 */ /* 0x000fe400078e0002 */
[----:B------:R-:W-:-:S07]  /*00f0*/  IMAD.MOV.U32 R5, RZ, RZ, R3 ;  /* 0x000000ffff057224 */ /* 0x000fce00078e0003 */
.L_x_47:
[----:B------:R-:W-:Y:S01]  /*0100*/  LOP3.LUT R0, R8, 0x1, RZ, 0xc0, !PT ;  /* 0x0000000108007812 */ /* 0x000fe200078ec0ff */
[----:B------:R-:W-:Y:S03]  /*0110*/  BSSY.RELIABLE B2, `(.L_x_45) ;  /* 0x000000a000027945 */ /* 0x000fe60003800100 */
[----:B------:R-:W-:-:S04]  /*0120*/  ISETP.NE.U32.AND P0, PT, R0, 0x1, PT ;  /* 0x000000010000780c */ /* 0x000fc80003f05070 */
[----:B------:R-:W-:-:S13]  /*0130*/  ISETP.NE.U32.AND.EX P0, PT, RZ, RZ, PT, P0 ;  /* 0x000000ffff00720c */ /* 0x000fda0003f05100 */
[----:B------:R-:W-:Y:S05]  /*0140*/  @!P0 BRA `(.L_x_46) ;  /* 0x0000000000188947 */ /* 0x000fea0003800000 */
[----:B------:R-:W2:Y:S02]  /*0150*/  LD.E R0, desc[UR4][R4.64] ;  /* 0x0000000404007980 */ /* 0x000ea4000c101900 */
[----:B--2---:R-:W-:-:S13]  /*0160*/  ISETP.NE.AND P0, PT, R0, UR6, PT ;  /* 0x0000000600007c0c */ /* 0x004fda000bf05270 */
[----:B------:R-:W-:Y:S05]  /*0170*/  @!P0 BREAK.RELIABLE B2 ;  /* 0x0000000000028942 */ /* 0x000fea0003800100 */
[----:B------:R-:W-:Y:S05]  /*0180*/  @!P0 BRA `(.L_x_44) ;  /* 0x0000000000248947 */ /* 0x000fea0003800000 */
[----:B------:R-:W-:Y:S02]  /*0190*/  IMAD.MOV.U32 R6, RZ, RZ, R4 ;  /* 0x000000ffff067224 */ /* 0x000fe400078e0004 */
[----:B------:R-:W-:-:S07]  /*01a0*/  IMAD.MOV.U32 R7, RZ, RZ, R5 ;  /* 0x000000ffff077224 */ /* 0x000fce00078e0005 */
.L_x_46:
[----:B------:R-:W-:Y:S05]  /*01b0*/  BSYNC.RELIABLE B2 ;  /* 0x0000000000027941 */ /* 0x000fea0003800100 */
.L_x_45:
[----:B------:R-:W-:Y:S01]  /*01c0*/  LOP3.LUT R4, R8, 0xfffffffe, RZ, 0xc0, !PT ;  /* 0xfffffffe08047812 */ /* 0x000fe200078ec0ff */
[----:B------:R-:W-:-:S05]  /*01d0*/  IMAD.MOV.U32 R5, RZ, RZ, R9 ;  /* 0x000000ffff057224 */ /* 0x000fca00078e0009 */
[----:B------:R-:W2:Y:S02]  /*01e0*/  LD.E.64 R8, desc[UR4][R4.64+0x8] ;  /* 0x0000080404087980 */ /* 0x000ea4000c101b00 */
[----:B--2---:R-:W-:-:S04]  /*01f0*/  ISETP.NE.U32.AND P0, PT, R8, RZ, PT ;  /* 0x000000ff0800720c */ /* 0x004fc80003f05070 */
[----:B------:R-:W-:-:S13]  /*0200*/  ISETP.NE.AND.EX P0, PT, R9, RZ, PT, P0 ;  /* 0x000000ff0900720c */ /* 0x000fda0003f05300 */
[----:B------:R-:W-:Y:S05]  /*0210*/  @P0 BRA `(.L_x_47) ;  /* 0xfffffffc00b80947 */ /* 0x000fea000383ffff */
.L_x_44:
[----:B------:R-:W-:Y:S05]  /*0220*/  BSYNC.RECONVERGENT B1 ;  /* 0x0000000000017941 */ /* 0x000fea0003800200 */
.L_x_43:
        /* <DEDUP_REMOVED lines=14> */
.L_x_53:
        /* <DEDUP_REMOVED lines=10> */
.L_x_52:
[----:B------:R-:W-:-:S13]  /*03b0*/  ISETP.NE.AND P0, PT, R0, RZ, PT ;  /* 0x000000ff0000720c */ /* 0x000fda0003f05270 */
[----:B------:R-:W-:Y:S05]  /*03c0*/  @P0 BREAK.RELIABLE B2 ;  /* 0x0000000000020942 */ /* 0x000fea0003800100 */
[----:B------:R-:W-:Y:S05]  /*03d0*/  @P0 BRA `(.L_x_54) ;  /* 0x0000000000340947 */ /* 0x000fea0003800000 */
.L_x_51:
[----:B------:R-:W-:Y:S05]  /*03e0*/  BSYNC.RELIABLE B2 ;  /* 0x0000000000027941 */ /* 0x000fea0003800100 */
.L_x_50:
[----:B------:R-:W-:Y:S02]  /*03f0*/  IMAD.MOV.U32 R8, RZ, RZ, R15 ;  /* 0x000000ffff087224 */ /* 0x000fe400078e000f */
[----:B------:R-:W-:Y:S02]  /*0400*/  IMAD.MOV.U32 R9, RZ, RZ, R13 ;  /* 0x000000ffff097224 */ /* 0x000fe400078e000d */
        /* <DEDUP_REMOVED lines=10> */
.L_x_54:
[----:B------:R-:W-:Y:S05]  /*04b0*/  BSYNC.RECONVERGENT B1 ;  /* 0x0000000000017941 */ /* 0x000fea0003800200 */
.L_x_49:
[----:B------:R-:W-:Y:S05]  /*04c0*/  BRA `(.L_x_55) ;  /* 0xfffffff800e47947 */ /* 0x000fea000383ffff */
.L_x_48:
[----:B------:R-:W-:Y:S05]  /*04d0*/  BSYNC B0 ;  /* 0x0000000000007941 */ /* 0x000fea0003800000 */
.L_x_42:
[----:B------:R-:W0:Y:S02]  /*04e0*/  LDC.64 R2, c[0x0][0x388] ;  /* 0x0000e200ff027b82 */ /* 0x000e240000000a00 */
[----:B0-----:R-:W-:Y:S01]  /*04f0*/  STG.E.64 desc[UR4][R2.64], R4 ;  /* 0x0000000402007986 */ /* 0x001fe2000c101b04 */
[----:B------:R-:W-:Y:S05]  /*0500*/  EXIT ;  /* 0x000000000000794d */ /* 0x000fea0003800000 */
.L_x_56:
        /* <DEDUP_REMOVED lines=15> */
.L_x_148:


//--------------------- .text._Z8printValPii      --------------------------
	.section	.text._Z8printValPii,"ax",@progbits
	.align	128
        .global         _Z8printValPii
        .type           _Z8printValPii,@function
        .size           _Z8printValPii,(.L_x_149 - _Z8printValPii)
        .other          _Z8printValPii,@"STO_CUDA_ENTRY STV_DEFAULT"
_Z8printValPii:
.text._Z8printValPii:
[----:B------:R-:W0:Y:S08]  /*0000*/  LDC R1, c[0x0][0x37c] ;  /* 0x0000df00ff017b82 */ /* 0x000e300000000800 */
[----:B------:R-:W1:Y:S01]  /*0010*/  LDC R0, c[0x0][0x388] ;  /* 0x0000e200ff007b82 */ /* 0x000e620000000800 */
[----:B------:R-:W2:Y:S01]  /*0020*/  LDCU UR4, c[0x0][0x2f8] ;  /* 0x00005f00ff0477ac */ /* 0x000ea20008000800 */
[----:B0-----:R-:W-:Y:S01]  /*0030*/  VIADD R1, R1, 0xfffffff8 ;  /* 0xfffffff801017836 */ /* 0x001fe20000000000 */
[----:B------:R-:W0:Y:S04]  /*0040*/  LDCU UR5, c[0x0][0x2fc] ;  /* 0x00005f80ff0577ac */ /* 0x000e280008000800 */
[----:B--2---:R-:W-:-:S02]  /*0050*/  IADD3 R18, P0, PT, R1, UR4, RZ ;  /* 0x0000000401127c10 */ /* 0x004fc4000ff1e0ff */
[----:B-1----:R-:W-:-:S13]  /*0060*/  ISETP.GE.AND P1, PT, R0, 0x1, PT ;  /* 0x000000010000780c */ /* 0x002fda0003f26270 */
[----:B0-----:R-:W-:Y:S05]  /*0070*/  @!P1 EXIT ;  /* 0x000000000000994d */ /* 0x001fea0003800000 */
[C---:B------:R-:W-:Y:S01]  /*0080*/  ISETP.GE.U32.AND P1, PT, R0.reuse, 0x10, PT ;  /* 0x000000100000780c */ /* 0x040fe20003f26070 */
[----:B------:R-:W0:Y:S01]  /*0090*/  LDCU.64 UR36, c[0x0][0x358] ;  /* 0x00006b00ff2477ac */ /* 0x000e220008000a00 */
[----:B------:R-:W-:Y:S01]  /*00a0*/  IMAD.X R2, RZ, RZ, UR5, P0 ;  /* 0x00000005ff027e24 */ /* 0x000fe200080e06ff */
[----:B------:R-:W-:Y:S01]  /*00b0*/  LOP3.LUT R24, R0, 0xf, RZ, 0xc0, !PT ;  /* 0x0000000f00187812 */ /* 0x000fe200078ec0ff */
[----:B------:R-:W-:-:S09]  /*00c0*/  IMAD.MOV.U32 R19, RZ, RZ, RZ ;  /* 0x000000ffff137224 */ /* 0x000fd200078e00ff */
[----:B------:R-:W-:Y:S05]  /*00d0*/  @!P1 BRA `(.L_x_57) ;  /* 0x0000000800c49947 */ /* 0x000fea0003800000 */
[----:B------:R-:W1:Y:S01]  /*00e0*/  LDCU.64 UR4, c[0x0][0x380] ;  /* 0x00007000ff0477ac */ /* 0x000e620008000a00 */
[----:B------:R-:W-:Y:S01]  /*00f0*/  LOP3.LUT R19, R0, 0x7ffffff0, RZ, 0xc0, !PT ;  /* 0x7ffffff000137812 */ /* 0x000fe200078ec0ff */
[----:B------:R-:W-:Y:S03]  /*0100*/  BSSY.RECONVERGENT B6, `(.L_x_57) ;  /* 0x00000ae000067945 */ /* 0x000fe60003800200 */
[----:B------:R-:W-:Y:S01]  /*0110*/  IADD3 R23, PT, PT, -R19, RZ, RZ ;  /* 0x000000ff13177210 */ /* 0x000fe20007ffe1ff */
[----:B-1----:R-:W-:-:S04]  /*0120*/  UIADD3 UR4, UP0, UPT, UR4, 0x20, URZ ;  /* 0x0000002004047890 */ /* 0x002fc8000ff1e0ff */
[----:B------:R-:W-:Y:S02]  /*0130*/  UIADD3.X UR5, UPT, UPT, URZ, UR5, URZ, UP0, !UPT ;  /* 0x00000005ff057290 */ /* 0x000fe400087fe4ff */
[----:B------:R-:W-:-:S04]  /*0140*/  IMAD.U32 R16, RZ, RZ, UR4 ;  /* 0x00000004ff107e24 */ /* 0x000fc8000f8e00ff */
[----:B------:R-:W-:-:S07]  /*0150*/  IMAD.U32 R17, RZ, RZ, UR5 ;  /* 0x00000005ff117e24 */ /* 0x000fce000f8e00ff */
.L_x_74:
[----:B0-----:R-:W2:Y:S01]  /*0160*/  LDG.E R0, desc[UR36][R16.64+-0x20] ;  /* 0xffffe02410007981 */ /* 0x001ea2000c1e1900 */
[----:B------:R-:W-:Y:S01]  /*0170*/  MOV R22, 0x48 ;  /* 0x0000004800167802 */ /* 0x000fe20000000f00 */
[----:B------:R-:W0:Y:S01]  /*0180*/  LDCU.64 UR4, c[0x4][0x20] ;  /* 0x01000400ff0477ac */ /* 0x000e220008000a00 */
[----:B------:R-:W-:Y:S02]  /*0190*/  VIADD R23, R23, 0x10 ;  /* 0x0000001017177836 */ /* 0x000fe40000000000 */
[----:B------:R1:W3:Y:S01]  /*01a0*/  LDC.64 R8, c[0x4][R22] ;  /* 0x0100000016087b82 */ /* 0x0002e20000000a00 */
[----:B------:R-:W-:Y:S02]  /*01b0*/  IMAD.MOV.U32 R6, RZ, RZ, R18 ;  /* 0x000000ffff067224 */ /* 0x000fe400078e0012 */
[----:B------:R-:W-:Y:S01]  /*01c0*/  ISETP.NE.AND P0, PT, R23, RZ, PT ;  /* 0x000000ff1700720c */ /* 0x000fe20003f05270 */
[----:B------:R-:W-:-:S03]  /*01d0*/  IMAD.MOV.U32 R7, RZ, RZ, R2 ;  /* 0x000000ffff077224 */ /* 0x000fc600078e0002 */
[----:B------:R-:W-:Y:S02]  /*01e0*/  P2R R25, PR, RZ, 0x1 ;  /* 0x00000001ff197803 */ /* 0x000fe40000000000 */
[----:B0-----:R-:W-:Y:S01]  /*01f0*/  MOV R4, UR4 ;  /* 0x0000000400047c02 */ /* 0x001fe20008000f00 */
[----:B------:R-:W-:Y:S01]  /*0200*/  IMAD.U32 R5, RZ, RZ, UR5 ;  /* 0x00000005ff057e24 */ /* 0x000fe2000f8e00ff */
[----:B--23--:R1:W-:Y:S06]  /*0210*/  STL [R1], R0 ;  /* 0x0000000001007387 */ /* 0x00c3ec0000100800 */
[----:B------:R-:W-:-:S07]  /*0220*/  LEPC R20, `(.L_x_58) ;  /* 0x000000001014794e */ /* 0x000fce0000000000 */
[----:B-1----:R-:W-:Y:S05]  /*0230*/  CALL.ABS.NOINC R8 ;  /* 0x0000000008007343 */ /* 0x002fea0003c00000 */
.L_x_58:
[----:B------:R-:W2:Y:S01]  /*0240*/  LDG.E R0, desc[UR36][R16.64+-0x1c] ;  /* 0xffffe42410007981 */ /* 0x000ea2000c1e1900 */
[----:B------:R0:W1:Y:S01]  /*0250*/  LDC.64 R8, c[0x4][R22] ;  /* 0x0100000016087b82 */ /* 0x0000620000000a00 */
[----:B------:R-:W3:Y:S01]  /*0260*/  LDCU.64 UR4, c[0x4][0x20] ;  /* 0x01000400ff0477ac */ /* 0x000ee20008000a00 */
[----:B------:R-:W-:Y:S02]  /*0270*/  IMAD.MOV.U32 R6, RZ, RZ, R18 ;  /* 0x000000ffff067224 */ /* 0x000fe400078e0012 */
[----:B------:R-:W-:Y:S01]  /*0280*/  IMAD.MOV.U32 R7, RZ, RZ, R2 ;  /* 0x000000ffff077224 */ /* 0x000fe200078e0002 */
[----:B---3--:R-:W-:Y:S01]  /*0290*/  MOV R4, UR4 ;  /* 0x0000000400047c02 */ /* 0x008fe20008000f00 */
[----:B------:R-:W-:Y:S01]  /*02a0*/  IMAD.U32 R5, RZ, RZ, UR5 ;  /* 0x00000005ff057e24 */ /* 0x000fe2000f8e00ff */
[----:B-12---:R0:W-:Y:S06]  /*02b0*/  STL [R1], R0 ;  /* 0x0000000001007387 */ /* 0x0061ec0000100800 */
[----:B------:R-:W-:-:S07]  /*02c0*/  LEPC R20, `(.L_x_59) ;  /* 0x000000001014794e */ /* 0x000fce0000000000 */
[----:B0-----:R-:W-:Y:S05]  /*02d0*/  CALL.ABS.NOINC R8 ;  /* 0x0000000008007343 */ /* 0x001fea0003c00000 */
.L_x_59:
[----:B------:R-:W2:Y:S01]  /*02e0*/  LDG.E R0, desc[UR36][R16.64+-0x18] ;  /* 0xffffe82410007981 */ /* 0x000ea2000c1e1900 */
[----:B------:R0:W1:Y:S01]  /*02f0*/  LDC.64 R8, c[0x4][R22] ;  /* 0x0100000016087b82 */ /* 0x0000620000000a00 */
[----:B------:R-:W3:Y:S01]  /*0300*/  LDCU.64 UR4, c[0x4][0x20] ;  /* 0x01000400ff0477ac */ /* 0x000ee20008000a00 */
[----:B------:R-:W-:Y:S01]  /*0310*/  IMAD.MOV.U32 R6, RZ, RZ, R18 ;  /* 0x000000ffff067224 */ /* 0x000fe200078e0012 */
[----:B------:R-:W-:Y:S02]  /*0320*/  MOV R7, R2 ;  /* 0x0000000200077202 */ /* 0x000fe40000000f00 */
[----:B---3--:R-:W-:Y:S01]  /*0330*/  MOV R4, UR4 ;  /* 0x0000000400047c02 */ /* 0x008fe20008000f00 */
[----:B------:R-:W-:Y:S01]  /*0340*/  IMAD.U32 R5, RZ, RZ, UR5 ;  /* 0x00000005ff057e24 */ /* 0x000fe2000f8e00ff */
[----:B-12---:R0:W-:Y:S06]  /*0350*/  STL [R1], R0 ;  /* 0x0000000001007387 */ /* 0x0061ec0000100800 */
[----:B------:R-:W-:-:S07]  /*0360*/  LEPC R20, `(.L_x_60) ;  /* 0x000000001014794e */ /* 0x000fce0000000000 */
[----:B0-----:R-:W-:Y:S05]  /*0370*/  CALL.ABS.NOINC R8 ;  /* 0x0000000008007343 */ /* 0x001fea0003c00000 */
.L_x_60:
[----:B------:R-:W2:Y:S01]  /*0380*/  LDG.E R0, desc[UR36][R16.64+-0x14] ;  /* 0xffffec2410007981 */ /* 0x000ea2000c1e1900 */
[----:B------:R0:W1:Y:S01]  /*0390*/  LDC.64 R8, c[0x4][R22] ;  /* 0x0100000016087b82 */ /* 0x0000620000000a00 */
[----:B------:R-:W3:Y:S01]  /*03a0*/  LDCU.64 UR4, c[0x4][0x20] ;  /* 0x01000400ff0477ac */ /* 0x000ee20008000a00 */
[----:B------:R-:W-:Y:S01]  /*03b0*/  MOV R6, R18 ;  /* 0x0000001200067202 */ /* 0x000fe20000000f00 */
[----:B------:R-:W-:Y:S02]  /*03c0*/  IMAD.MOV.U32 R7, RZ, RZ, R2 ;  /* 0x000000ffff077224 */ /* 0x000fe400078e0002 */
[----:B---3--:R-:W-:Y:S02]  /*03d0*/  IMAD.U32 R4, RZ, RZ, UR4 ;  /* 0x00000004ff047e24 */ /* 0x008fe4000f8e00ff */
[----:B------:R-:W-:Y:S01]  /*03e0*/  IMAD.U32 R5, RZ, RZ, UR5 ;  /* 0x00000005ff057e24 */ /* 0x000fe2000f8e00ff */
[----:B-12---:R0:W-:Y:S06]  /*03f0*/  STL [R1], R0 ;  /* 0x0000000001007387 */ /* 0x0061ec0000100800 */
[----:B------:R-:W-:-:S07]  /*0400*/  LEPC R20, `(.L_x_61) ;  /* 0x000000001014794e */ /* 0x000fce0000000000 */
[----:B0-----:R-:W-:Y:S05]  /*0410*/  CALL.ABS.NOINC R8 ;  /* 0x0000000008007343 */ /* 0x001fea0003c00000 */
.L_x_61:
[----:B------:R-:W2:Y:S01]  /*0420*/  LDG.E R0, desc[UR36][R16.64+-0x10] ;  /* 0xfffff02410007981 */ /* 0x000ea2000c1e1900 */
[----:B------:R0:W1:Y:S01]  /*0430*/  LDC.64 R8, c[0x4][R22] ;  /* 0x0100000016087b82 */ /* 0x0000620000000a00 */
[----:B------:R-:W3:Y:S01]  /*0440*/  LDCU.64 UR4, c[0x4][0x20] ;  /* 0x01000400ff0477ac */ /* 0x000ee20008000a00 */
[----:B------:R-:W-:Y:S02]  /*0450*/  IMAD.MOV.U32 R6, RZ, RZ, R18 ;  /* 0x000000ffff067224 */ /* 0x000fe400078e0012 */
[----:B------:R-:W-:Y:S02]  /*0460*/  IMAD.MOV.U32 R7, RZ, RZ, R2 ;  /* 0x000000ffff077224 */ /* 0x000fe400078e0002 */
[----:B---3--:R-:W-:Y:S01]  /*0470*/  IMAD.U32 R4, RZ, RZ, UR4 ;  /* 0x00000004ff047e24 */ /* 0x008fe2000f8e00ff */
[----:B------:R-:W-:Y:S01]  /*0480*/  MOV R5, UR5 ;  /* 0x0000000500057c02 */ /* 0x000fe20008000f00 */
[----:B-12---:R0:W-:Y:S06]  /*0490*/  STL [R1], R0 ;  /* 0x0000000001007387 */ /* 0x0061ec0000100800 */
[----:B------:R-:W-:-:S07]  /*04a0*/  LEPC R20, `(.L_x_62) ;  /* 0x000000001014794e */ /* 0x000fce0000000000 */
[----:B0-----:R-:W-:Y:S05]  /*04b0*/  CALL.ABS.NOINC R8 ;  /* 0x0000000008007343 */ /* 0x001fea0003c00000 */
.L_x_62:
        /* <DEDUP_REMOVED lines=10> */
.L_x_63:
        /* <DEDUP_REMOVED lines=10> */
.L_x_64:
        /* <DEDUP_REMOVED lines=10> */
.L_x_65:
        /* <DEDUP_REMOVED lines=10> */
.L_x_66:
        /* <DEDUP_REMOVED lines=10> */
.L_x_67:
        /* <DEDUP_REMOVED lines=10> */
.L_x_68:
        /* <DEDUP_REMOVED lines=10> */
.L_x_69:
        /* <DEDUP_REMOVED lines=10> */
.L_x_70:
        /* <DEDUP_REMOVED lines=10> */
.L_x_71:
        /* <DEDUP_REMOVED lines=10> */
.L_x_72:
        /* <DEDUP_REMOVED lines=10> */
.L_x_73:
[----:B------:R-:W-:Y:S02]  /*0ba0*/  ISETP.NE.AND P6, PT, R25, RZ, PT ;  /* 0x000000ff1900720c */ /* 0x000fe40003fc5270 */
[----:B------:R-:W-:-:S05]  /*0bb0*/  IADD3 R16, P0, PT, R16, 0x40, RZ ;  /* 0x0000004010107810 */ /* 0x000fca0007f1e0ff */
[----:B------:R-:W-:-:S06]  /*0bc0*/  IMAD.X R17, RZ, RZ, R17, P0 ;  /* 0x000000ffff117224 */ /* 0x000fcc00000e0611 */
[----:B------:R-:W-:Y:S05]  /*0bd0*/  @P6 BRA `(.L_x_74) ;  /* 0xfffffff400606947 */ /* 0x000fea000383ffff */
[----:B------:R-:W-:Y:S05]  /*0be0*/  BSYNC.RECONVERGENT B6 ;  /* 0x0000000000067941 */ /* 0x000fea0003800200 */
.L_x_57:
[----:B------:R-:W-:-:S13]  /*0bf0*/  ISETP.NE.AND P0, PT, R24, RZ, PT ;  /* 0x000000ff1800720c */ /* 0x000fda0003f05270 */
[----:B0-----:R-:W-:Y:S05]  /*0c00*/  @!P0 EXIT ;  /* 0x000000000000894d */ /* 0x001fea0003800000 */
[----:B------:R-:W0:Y:S01]  /*0c10*/  LDC R23, c[0x0][0x388] ;  /* 0x0000e200ff177b82 */ /* 0x000e220000000800 */
[----:B------:R-:W-:Y:S02]  /*0c20*/  ISETP.GE.U32.AND P0, PT, R24, 0x8, PT ;  /* 0x000000081800780c */ /* 0x000fe40003f06070 */
[----:B0-----:R-:W-:-:S11]  /*0c30*/  LOP3.LUT R23, R23, 0x7, RZ, 0xc0, !PT ;  /* 0x0000000717177812 */ /* 0x001fd600078ec0ff */
[----:B------:R-:W-:Y:S05]  /*0c40*/  @!P0 BRA `(.L_x_75) ;  /* 0x0000000400508947 */ /* 0x000fea0003800000 */
[----:B------:R-:W0:Y:S01]  /*0c50*/  LDC.64 R16, c[0x0][0x380] ;  /* 0x0000e000ff107b82 */ /* 0x000e220000000a00 */
[----:B------:R-:W-:Y:S01]  /*0c60*/  MOV R22, 0x48 ;  /* 0x0000004800167802 */ /* 0x000fe20000000f00 */
[----:B------:R-:W1:Y:S01]  /*0c70*/  LDCU.64 UR4, c[0x4][0x20] ;  /* 0x01000400ff0477ac */ /* 0x000e620008000a00 */
[----:B0-----:R-:W-:-:S05]  /*0c80*/  IMAD.WIDE.U32 R16, R19, 0x4, R16 ;  /* 0x0000000413107825 */ /* 0x001fca00078e0010 */
[----:B------:R-:W2:Y:S01]  /*0c90*/  LDG.E R0, desc[UR36][R16.64] ;  /* 0x0000002410007981 */ /* 0x000ea2000c1e1900 */
[----:B------:R0:W3:Y:S01]  /*0ca0*/  LDC.64 R8, c[0x4][R22] ;  /* 0x0100000016087b82 */ /* 0x0000e20000000a00 */
[----:B-1----:R-:W-:Y:S01]  /*0cb0*/  MOV R4, UR4 ;  /* 0x0000000400047c02 */ /* 0x002fe20008000f00 */
[----:B------:R-:W-:Y:S01]  /*0cc0*/  IMAD.U32 R5, RZ, RZ, UR5 ;  /* 0x00000005ff057e24 */ /* 0x000fe2000f8e00ff */
[----:B------:R-:W-:Y:S01]  /*0cd0*/  MOV R7, R2 ;  /* 0x0000000200077202 */ /* 0x000fe20000000f00 */
[----:B------:R-:W-:Y:S01]  /*0ce0*/  IMAD.MOV.U32 R6, RZ, RZ, R18 ;  /* 0x000000ffff067224 */ /* 0x000fe200078e0012 */
[----:B--23--:R0:W-:Y:S06]  /*0cf0*/  STL [R1], R0 ;  /* 0x0000000001007387 */ /* 0x00c1ec0000100800 */
[----:B------:R-:W-:-:S07]  /*0d00*/  LEPC R20, `(.L_x_76) ;  /* 0x000000001014794e */ /* 0x000fce0000000000 */
[----:B0-----:R-:W-:Y:S05]  /*0d10*/  CALL.ABS.NOINC R8 ;  /* 0x0000000008007343 */ /* 0x001fea0003c00000 */
.L_x_76:
        /* <DEDUP_REMOVED lines=10> */
.L_x_77:
        /* <DEDUP_REMOVED lines=10> */
.L_x_78:
        /* <DEDUP_REMOVED lines=10> */
.L_x_79:
        /* <DEDUP_REMOVED lines=10> */
.L_x_80:
        /* <DEDUP_REMOVED lines=10> */
.L_x_81:
        /* <DEDUP_REMOVED lines=10> */
.L_x_82:
        /* <DEDUP_REMOVED lines=10> */
.L_x_83:
[----:B------:R-:W-:-:S07]  /*1180*/  VIADD R19, R19, 0x8 ;  /* 0x0000000813137836 */ /* 0x000fce0000000000 */
.L_x_75:
[----:B------:R-:W-:-:S13]  /*1190*/  ISETP.NE.AND P0, PT, R23, RZ, PT ;  /* 0x000000ff1700720c */ /* 0x000fda0003f05270 */
[----:B------:R-:W-:Y:S05]  /*11a0*/  @!P0 EXIT ;  /* 0x000000000000894d */ /* 0x000fea0003800000 */
        /* <DEDUP_REMOVED lines=17> */
.L_x_85:
        /* <DEDUP_REMOVED lines=10> */
.L_x_86:
        /* <DEDUP_REMOVED lines=10> */
.L_x_87:
        /* <DEDUP_REMOVED lines=10> */
.L_x_88:
[----:B------:R-:W-:-:S07]  /*14a0*/  VIADD R19, R19, 0x4 ;  /* 0x0000000413137836 */ /* 0x000fce0000000000 */
.L_x_84:
[----:B------:R-:W-:-:S13]  /*14b0*/  ISETP.NE.AND P0, PT, R23, RZ, PT ;  /* 0x000000ff1700720c */ /* 0x000fda0003f05270 */
[----:B------:R-:W-:Y:S05]  /*14c0*/  @!P0 EXIT ;  /* 0x000000000000894d */ /* 0x000fea0003800000 */
[----:B------:R-:W0:Y:S01]  /*14d0*/  LDC.64 R16, c[0x0][0x380] ;  /* 0x0000e000ff107b82 */ /* 0x000e220000000a00 */
[----:B------:R-:W-:Y:S02]  /*14e0*/  IMAD.MOV R23, RZ, RZ, -R23 ;  /* 0x000000ffff177224 */ /* 0x000fe400078e0a17 */
[----:B0-----:R-:W-:-:S07]  /*14f0*/  IMAD.WIDE.U32 R16, R19, 0x4, R16 ;  /* 0x0000000413107825 */ /* 0x001fce00078e0010 */
.L_x_90:
[----:B------:R-:W-:Y:S01]  /*1500*/  MOV R10, R16 ;  /* 0x00000010000a7202 */ /* 0x000fe20000000f00 */
[----:B------:R-:W-:Y:S01]  /*1510*/  IMAD.MOV.U32 R11, RZ, RZ, R17 ;  /* 0x000000ffff0b7224 */ /* 0x000fe200078e0011 */
[----:B------:R-:W-:Y:S01]  /*1520*/  MOV R8, 0x48 ;  /* 0x0000004800087802 */ /* 0x000fe20000000f00 */
[----:B------:R-:W0:Y:S03]  /*1530*/  LDCU.64 UR4, c[0x4][0x20] ;  /* 0x01000400ff0477ac */ /* 0x000e260008000a00 */
[----:B------:R-:W2:Y:S01]  /*1540*/  LDG.E R0, desc[UR36][R10.64] ;  /* 0x000000240a007981 */ /* 0x000ea2000c1e1900 */
[----:B------:R-:W-:Y:S01]  /*1550*/  VIADD R23, R23, 0x1 ;  /* 0x0000000117177836 */ /* 0x000fe20000000000 */
[----:B------:R-:W1:Y:S01]  /*1560*/  LDC.64 R8, c[0x4][R8] ;  /* 0x0100000008087b82 */ /* 0x000e620000000a00 */
[----:B------:R-:W-:Y:S01]  /*1570*/  IMAD.MOV.U32 R6, RZ, RZ, R18 ;  /* 0x000000ffff067224 */ /* 0x000fe200078e0012 */
[----:B------:R-:W-:-:S02]  /*1580*/  MOV R7, R2 ;  /* 0x0000000200077202 */ /* 0x000fc40000000f00 */
[----:B------:R-:W-:-:S04]  /*1590*/  ISETP.NE.AND P0, PT, R23, RZ, PT ;  /* 0x000000ff1700720c */ /* 0x000fc80003f05270 */
[----:B------:R-:W-:Y:S02]  /*15a0*/  P2R R19, PR, RZ, 0x1 ;  /* 0x00000001ff137803 */ /* 0x000fe40000000000 */
[----:B0-----:R-:W-:Y:S01]  /*15b0*/  MOV R4, UR4 ;  /* 0x0000000400047c02 */ /* 0x001fe20008000f00 */
[----:B------:R-:W-:Y:S01]  /*15c0*/  IMAD.U32 R5, RZ, RZ, UR5 ;  /* 0x00000005ff057e24 */ /* 0x000fe2000f8e00ff */
[----:B-12---:R0:W-:Y:S06]  /*15d0*/  STL [R1], R0 ;  /* 0x0000000001007387 */ /* 0x0061ec0000100800 */
[----:B------:R-:W-:-:S07]  /*15e0*/  LEPC R20, `(.L_x_89) ;  /* 0x000000001014794e */ /* 0x000fce0000000000 */
[----:B0-----:R-:W-:Y:S05]  /*15f0*/  CALL.ABS.NOINC R8 ;  /* 0x0000000008007343 */ /* 0x001fea0003c00000 */
.L_x_89:
[----:B------:R-:W-:Y:S02]  /*1600*/  ISETP.NE.AND P6, PT, R19, RZ, PT ;  /* 0x000000ff1300720c */ /* 0x000fe40003fc5270 */
[----:B------:R-:W-:-:S05]  /*1610*/  IADD3 R16, P0, PT, R16, 0x4, RZ ;  /* 0x0000000410107810 */ /* 0x000fca0007f1e0ff */
[----:B------:R-:W-:-:S06]  /*1620*/  IMAD.X R17, RZ, RZ, R17, P0 ;  /* 0x000000ffff117224 */ /* 0x000fcc00000e0611 */
[----:B------:R-:W-:Y:S05]  /*1630*/  @P6 BRA `(.L_x_90) ;  /* 0xfffffffc00b06947 */ /* 0x000fea000383ffff */
[----:B------:R-:W-:Y:S05]  /*1640*/  EXIT ;  /* 0x000000000000794d */ /* 0x000fea0003800000 */
.L_x_91:
        /* <DEDUP_REMOVED lines=11> */
.L_x_149:


//--------------------- .text._Z12listPrintRawv   --------------------------
	.section	.text._Z12listPrintRawv,"ax",@progbits
	.align	128
        .global         _Z12listPrintRawv
        .type           _Z12listPrintRawv,@function
        .size           _Z12listPrintRawv,(.L_x_150 - _Z12listPrintRawv)
        .other          _Z12listPrintRawv,@"STO_CUDA_ENTRY STV_DEFAULT"
_Z12listPrintRawv:
.text._Z12listPrintRawv:
[----:B------:R-:W0:Y:S01]  /*0000*/  LDC R1, c[0x0][0x37c] ;  /* 0x0000df00ff017b82 */ /* 0x000e220000000800 */
[----:B------:R-:W-:Y:S01]  /*0010*/  MOV R0, 0x48 ;  /* 0x0000004800007802 */ /* 0x000fe20000000f00 */
[----:B------:R-:W1:Y:S01]  /*0020*/  LDCU UR4, c[0x0][0x2f8] ;  /* 0x00005f00ff0477ac */ /* 0x000e620008000800 */
[----:B0-----:R-:W-:Y:S01]  /*0030*/  VIADD R1, R1, 0xfffffff0 ;  /* 0xfffffff001017836 */ /* 0x001fe20000000000 */
[----:B------:R-:W-:-:S04]  /*0040*/  CS2R R6, SRZ ;  /* 0x0000000000067805 */ /* 0x000fc8000001ff00 */
[----:B------:R0:W2:Y:S01]  /*0050*/  LDC.64 R8, c[0x4][R0] ;  /* 0x0100000000087b82 */ /* 0x0000a20000000a00 */
[----:B------:R-:W3:Y:S01]  /*0060*/  LDCU.64 UR6, c[0x4][0x38] ;  /* 0x01000700ff0677ac */ /* 0x000ee20008000a00 */
[----:B------:R-:W4:Y:S01]  /*0070*/  LDCU UR5, c[0x0][0x2fc] ;  /* 0x00005f80ff0577ac */ /* 0x000f220008000800 */
[----:B------:R-:W0:Y:S01]  /*0080*/  LDCU.64 UR36, c[0x0][0x358] ;  /* 0x00006b00ff2477ac */ /* 0x000e220008000a00 */
[----:B-1----:R-:W-:Y:S01]  /*0090*/  IADD3 R2, P0, PT, R1, UR4, RZ ;  /* 0x0000000401027c10 */ /* 0x002fe2000ff1e0ff */
[----:B---3--:R-:W-:Y:S02]  /*00a0*/  IMAD.U32 R4, RZ, RZ, UR6 ;  /* 0x00000006ff047e24 */ /* 0x008fe4000f8e00ff */
[----:B------:R-:W-:Y:S02]  /*00b0*/  IMAD.U32 R5, RZ, RZ, UR7 ;  /* 0x00000007ff057e24 */ /* 0x000fe4000f8e00ff */
[----:B0---4-:R-:W-:-:S08]  /*00c0*/  IMAD.X R18, RZ, RZ, UR5, P0 ;  /* 0x00000005ff127e24 */ /* 0x011fd000080e06ff */
[----:B------:R-:W-:-:S07]  /*00d0*/  LEPC R20, `(.L_x_92) ;  /* 0x000000001014794e */ /* 0x000fce0000000000 */
[----:B--2---:R-:W-:Y:S05]  /*00e0*/  CALL.ABS.NOINC R8 ;  /* 0x0000000008007343 */ /* 0x004fea0003c00000 */
.L_x_92:
[----:B------:R-:W0:Y:S02]  /*00f0*/  LDC.64 R4, c[0x4][RZ] ;  /* 0x01000000ff047b82 */ /* 0x000e240000000a00 */
[----:B0-----:R-:W2:Y:S01]  /*0100*/  LDG.E.64 R16, desc[UR36][R4.64] ;  /* 0x0000002404107981 */ /* 0x001ea2000c1e1b00 */
[----:B------:R-:W-:Y:S01]  /*0110*/  IMAD.MOV.U32 R22, RZ, RZ, RZ ;  /* 0x000000ffff167224 */ /* 0x000fe200078e00ff */
[----:B--2---:R-:W-:-:S04]  /*0120*/  ISETP.NE.U32.AND P0, PT, R16, RZ, PT ;  /* 0x000000ff1000720c */ /* 0x004fc80003f05070 */
[----:B------:R-:W-:-:S13]  /*0130*/  ISETP.NE.AND.EX P0, PT, R17, RZ, PT, P0 ;  /* 0x000000ff1100720c */ /* 0x000fda0003f05300 */
[----:B------:R-:W-:Y:S05]  /*0140*/  @!P0 BRA `(.L_x_93) ;  /* 0x0000000000d48947 */ /* 0x000fea0003800000 */
[----:B------:R-:W-:Y:S01]  /*0150*/  BSSY.RECONVERGENT B8, `(.L_x_93) ;  /* 0x0000034000087945 */ /* 0x000fe20003800200 */
[----:B------:R-:W-:-:S07]  /*0160*/  IMAD.MOV.U32 R22, RZ, RZ, RZ ;  /* 0x000000ffff167224 */ /* 0x000fce00078e00ff */
.L_x_102:
[----:B------:R-:W2:Y:S01]  /*0170*/  LD.E.64 R4, desc[UR36][R16.64+0x8] ;  /* 0x0000082410047980 */ /* 0x000ea2000c101b00 */
[----:B------:R-:W-:Y:S01]  /*0180*/  BSSY.RECONVERGENT B7, `(.L_x_94) ;  /* 0x000002b000077945 */ /* 0x000fe20003800200 */
[----:B--2---:R-:W-:-:S04]  /*0190*/  LOP3.LUT R0, R4, 0x1, RZ, 0xc0, !PT ;  /* 0x0000000104007812 */ /* 0x004fc800078ec0ff */
[----:B------:R-:W-:-:S04]  /*01a0*/  ISETP.NE.U32.AND P0, PT, R0, 0x1, PT ;  /* 0x000000010000780c */ /* 0x000fc80003f05070 */
[----:B------:R-:W-:-:S13]  /*01b0*/  ISETP.NE.U32.AND.EX P0, PT, RZ, RZ, PT, P0 ;  /* 0x000000ffff00720c */ /* 0x000fda0003f05100 */
[----:B------:R-:W-:Y:S05]  /*01c0*/  @!P0 BRA `(.L_x_95) ;  /* 0x0000000000988947 */ /* 0x000fea0003800000 */
[----:B------:R-:W2:Y:S01]  /*01d0*/  LD.E R0, desc[UR36][R16.64] ;  /* 0x0000002410007980 */ /* 0x000ea2000c101900 */
[----:B------:R-:W-:Y:S01]  /*01e0*/  BSSY.RECONVERGENT B6, `(.L_x_96) ;  /* 0x0000022000067945 */ /* 0x000fe20003800200 */
[----:B--2---:R-:W-:-:S13]  /*01f0*/  ISETP.NE.AND P0, PT, R0, -0x1, PT ;  /* 0xffffffff0000780c */ /* 0x004fda0003f05270 */
[----:B------:R-:W-:Y:S05]  /*0200*/  @P0 BRA `(.L_x_97) ;  /* 0x0000000000540947 */ /* 0x000fea0003800000 */
[----:B------:R-:W-:-:S04]  /*0210*/  ISETP.NE.U32.AND P0, PT, R4, RZ, PT ;  /* 0x000000ff0400720c */ /* 0x000fc80003f05070 */
[----:B------:R-:W-:-:S13]  /*0220*/  ISETP.NE.AND.EX P0, PT, R5, RZ, PT, P0 ;  /* 0x000000ff0500720c */ /* 0x000fda0003f05300 */
[----:B------:R-:W-:Y:S05]  /*0230*/  @!P0 BRA `(.L_x_98) ;  /* 0x0000000000248947 */ /* 0x000fea0003800000 */
[----:B------:R-:W-:Y:S01]  /*0240*/  MOV R0, 0x48 ;  /* 0x0000004800007802 */ /* 0x000fe20000000f00 */
[----:B------:R-:W0:Y:S01]  /*0250*/  LDCU.64 UR4, c[0x4][0x8] ;  /* 0x01000100ff0477ac */ /* 0x000e220008000a00 */
[----:B------:R-:W-:Y:S02]  /*0260*/  CS2R R6, SRZ ;  /* 0x0000000000067805 */ /* 0x000fe4000001ff00 */
[----:B------:R1:W2:Y:S01]  /*0270*/  LDC.64 R8, c[0x4][R0] ;  /* 0x0100000000087b82 */ /* 0x0002a20000000a00 */
[----:B0-----:R-:W-:Y:S02]  /*0280*/  IMAD.U32 R4, RZ, RZ, UR4 ;  /* 0x00000004ff047e24 */ /* 0x001fe4000f8e00ff */
[----:B-1----:R-:W-:-:S07]  /*0290*/  IMAD.U32 R5, RZ, RZ, UR5 ;  /* 0x00000005ff057e24 */ /* 0x002fce000f8e00ff */
[----:B------:R-:W-:-:S07]  /*02a0*/  LEPC R20, `(.L_x_99) ;  /* 0x000000001014794e */ /* 0x000fce0000000000 */
[----:B--2---:R-:W-:Y:S05]  /*02b0*/  CALL.ABS.NOINC R8 ;  /* 0x0000000008007343 */ /* 0x004fea0003c00000 */
.L_x_99:
[----:B------:R-:W-:Y:S05]  /*02c0*/  BRA `(.L_x_100) ;  /* 0x00000000004c7947 */ /* 0x000fea0003800000 */
.L_x_98:
        /* <DEDUP_REMOVED lines=8> */
.L_x_101:
[----:B------:R-:W-:Y:S05]  /*0350*/  BRA `(.L_x_100) ;  /* 0x0000000000287947 */ /* 0x000fea0003800000 */
.L_x_97:
[----:B------:R-:W-:Y:S01]  /*0360*/  MOV R3, 0x48 ;  /* 0x0000004800037802 */ /* 0x000fe20000000f00 */
[----:B------:R0:W-:Y:S01]  /*0370*/  STL [R1], R0 ;  /* 0x0000000001007387 */ /* 0x0001e20000100800 */
[----:B------:R-:W1:Y:S01]  /*0380*/  LDCU.64 UR4, c[0x4][0x18] ;  /* 0x01000300ff0477ac */ /* 0x000e620008000a00 */
[----:B------:R-:W-:Y:S01]  /*0390*/  IMAD.MOV.U32 R6, RZ, RZ, R2 ;  /* 0x000000ffff067224 */ /* 0x000fe200078e0002 */
[----:B------:R0:W2:Y:S01]  /*03a0*/  LDC.64 R8, c[0x4][R3] ;  /* 0x0100000003087b82 */ /* 0x0000a20000000a00 */
[----:B------:R-:W-:Y:S02]  /*03b0*/  IMAD.MOV.U32 R7, RZ, RZ, R18 ;  /* 0x000000ffff077224 */ /* 0x000fe400078e0012 */
[----:B-1----:R-:W-:Y:S02]  /*03c0*/  IMAD.U32 R4, RZ, RZ, UR4 ;  /* 0x00000004ff047e24 */ /* 0x002fe4000f8e00ff */
[----:B0-----:R-:W-:-:S07]  /*03d0*/  IMAD.U32 R5, RZ, RZ, UR5 ;  /* 0x00000005ff057e24 */ /* 0x001fce000f8e00ff */
[----:B------:R-:W-:-:S07]  /*03e0*/  LEPC R20, `(.L_x_100) ;  /* 0x000000001014794e */ /* 0x000fce0000000000 */
[----:B--2---:R-:W-:Y:S05]  /*03f0*/  CALL.ABS.NOINC R8 ;  /* 0x0000000008007343 */ /* 0x004fea0003c00000 */
.L_x_100:
[----:B------:R-:W-:Y:S05]  /*0400*/  BSYNC.RECONVERGENT B6 ;  /* 0x0000000000067941 */ /* 0x000fea0003800200 */
.L_x_96:
[----:B------:R0:W5:Y:S01]  /*0410*/  LD.E.64 R4, desc[UR36][R16.64+0x8] ;  /* 0x0000082410047980 */ /* 0x000162000c101b00 */
[----:B------:R-:W-:-:S07]  /*0420*/  VIADD R22, R22, 0x1 ;  /* 0x0000000116167836 */ /* 0x000fce0000000000 */
.L_x_95:
[----:B------:R-:W-:Y:S05]  /*0430*/  BSYNC.RECONVERGENT B7 ;  /* 0x0000000000077941 */ /* 0x000fea0003800200 */
.L_x_94:
[----:B0----5:R-:W-:Y:S01]  /*0440*/  LOP3.LUT R16, R4, 0xfffffffe, RZ, 0xc0, !PT ;  /* 0xfffffffe04107812 */ /* 0x021fe200078ec0ff */
[----:B------:R-:W-:-:S03]  /*0450*/  IMAD.MOV.U32 R17, RZ, RZ, R5 ;  /* 0x000000ffff117224 */ /* 0x000fc600078e0005 */
[----:B------:R-:W-:-:S04]  /*0460*/  ISETP.NE.U32.AND P0, PT, R16, RZ, PT ;  /* 0x000000ff1000720c */ /* 0x000fc80003f05070 */
[----:B------:R-:W-:-:S13]  /*0470*/  ISETP.NE.AND.EX P0, PT, R5, RZ, PT, P0 ;  /* 0x000000ff0500720c */ /* 0x000fda0003f05300 */
[----:B------:R-:W-:Y:S05]  /*0480*/  @P0 BRA `(.L_x_102) ;  /* 0xfffffffc00380947 */ /* 0x000fea000383ffff */
[----:B------:R-:W-:Y:S05]  /*0490*/  BSYNC.RECONVERGENT B8 ;  /* 0x0000000000087941 */ /* 0x000fea0003800200 */
.L_x_93:
[----:B------:R-:W-:Y:S01]  /*04a0*/  MOV R0, 0x48 ;  /* 0x0000004800007802 */ /* 0x000fe20000000f00 */
[----:B------:R0:W-:Y:S01]  /*04b0*/  STL [R1+0x8], R22 ;  /* 0x0000081601007387 */ /* 0x0001e20000100800 */
[----:B------:R-:W1:Y:S01]  /*04c0*/  LDCU.64 UR4, c[0x4][0x30] ;  /* 0x01000600ff0477ac */ /* 0x000e620008000a00 */
[----:B------:R-:W-:Y:S01]  /*04d0*/  IADD3 R6, P0, PT, R2, 0x8, RZ ;  /* 0x0000000802067810 */ /* 0x000fe20007f1e0ff */
[----:B------:R0:W2:Y:S04]  /*04e0*/  LDC.64 R8, c[0x4][R0] ;  /* 0x0100000000087b82 */ /* 0x0000a80000000a00 */
[----:B------:R-:W-:Y:S02]  /*04f0*/  IMAD.X R7, RZ, RZ, R18, P0 ;  /* 0x000000ffff077224 */ /* 0x000fe400000e0612 */
[----:B-1----:R-:W-:-:S02]  /*0500*/  IMAD.U32 R4, RZ, RZ, UR4 ;  /* 0x00000004ff047e24 */ /* 0x002fc4000f8e00ff */
[----:B0-----:R-:W-:-:S07]  /*0510*/  IMAD.U32 R5, RZ, RZ, UR5 ;  /* 0x00000005ff057e24 */ /* 0x001fce000f8e00ff */
[----:B------:R-:W-:-:S07]  /*0520*/  LEPC R20, `(.L_x_103) ;  /* 0x000000001014794e */ /* 0x000fce0000000000 */
[----:B--2---:R-:W-:Y:S05]  /*0530*/  CALL.ABS.NOINC R8 ;  /* 0x0000000008007343 */ /* 0x004fea0003c00000 */
.L_x_103:
[----:B------:R-:W-:Y:S05]  /*0540*/  EXIT ;  /* 0x000000000000794d */ /* 0x000fea0003800000 */
.L_x_104:
        /* <DEDUP_REMOVED lines=11> */
.L_x_150:


//--------------------- .text._Z12listPrintLenv   --------------------------
	.section	.text._Z12listPrintLenv,"ax",@progbits
	.align	128
        .global         _Z12listPrintLenv
        .type           _Z12listPrintLenv,@function
        .size           _Z12listPrintLenv,(.L_x_151 - _Z12listPrintLenv)
        .other          _Z12listPrintLenv,@"STO_CUDA_ENTRY STV_DEFAULT"
_Z12listPrintLenv:
.text._Z12listPrintLenv:
[----:B------:R-:W0:Y:S08]  /*0000*/  LDC R1, c[0x0][0x37c] ;  /* 0x0000df00ff017b82 */ /* 0x000e300000000800 */
[----:B------:R-:W1:Y:S01]  /*0010*/  LDC.64 R4, c[0x4][RZ] ;  /* 0x01000000ff047b82 */ /* 0x000e620000000a00 */
[----:B------:R-:W1:Y:S01]  /*0020*/  LDCU.64 UR4, c[0x0][0x358] ;  /* 0x00006b00ff0477ac */ /* 0x000e620008000a00 */
[----:B0-----:R-:W-:Y:S01]  /*0030*/  VIADD R1, R1, 0xfffffff8 ;  /* 0xfffffff801017836 */ /* 0x001fe20000000000 */
[----:B-1----:R-:W2:Y:S01]  /*0040*/  LDG.E.64 R4, desc[UR4][R4.64] ;  /* 0x0000000404047981 */ /* 0x002ea2000c1e1b00 */
[----:B------:R-:W0:Y:S01]  /*0050*/  LDCU UR6, c[0x0][0x2f8] ;  /* 0x00005f00ff0677ac */ /* 0x000e220008000800 */
[----:B------:R-:W-:Y:S01]  /*0060*/  IMAD.MOV.U32 R0, RZ, RZ, RZ ;  /* 0x000000ffff007224 */ /* 0x000fe200078e00ff */
[----:B------:R-:W-:Y:S01]  /*0070*/  MOV R2, 0x48 ;  /* 0x0000004800027802 */ /* 0x000fe20000000f00 */
[----:B------:R-:W1:Y:S01]  /*0080*/  LDCU UR7, c[0x0][0x2fc] ;  /* 0x00005f80ff0777ac */ /* 0x000e620008000800 */
[----:B0-----:R-:W-:-:S05]  /*0090*/  IADD3 R6, P1, PT, R1, UR6, RZ ;  /* 0x0000000601067c10 */ /* 0x001fca000ff3e0ff */
[----:B-1----:R-:W-:Y:S01]  /*00a0*/  IMAD.X R7, RZ, RZ, UR7, P1 ;  /* 0x00000007ff077e24 */ /* 0x002fe200088e06ff */
[----:B--2---:R-:W-:-:S04]  /*00b0*/  ISETP.NE.U32.AND P0, PT, R4, RZ, PT ;  /* 0x000000ff0400720c */ /* 0x004fc80003f05070 */
[----:B------:R-:W-:-:S13]  /*00c0*/  ISETP.NE.AND.EX P0, PT, R5, RZ, PT, P0 ;  /* 0x000000ff0500720c */ /* 0x000fda0003f05300 */
[----:B------:R-:W-:Y:S05]  /*00d0*/  @!P0 BRA `(.L_x_105) ;  /* 0x0000000000248947 */ /* 0x000fea0003800000 */
[----:B------:R-:W-:Y:S01]  /*00e0*/  BSSY.RECONVERGENT B0, `(.L_x_105) ;  /* 0x0000008000007945 */ /* 0x000fe20003800200 */
[----:B------:R-:W-:-:S07]  /*00f0*/  IMAD.MOV.U32 R0, RZ, RZ, RZ ;  /* 0x000000ffff007224 */ /* 0x000fce00078e00ff */
.L_x_106:
[----:B------:R-:W2:Y:S01]  /*0100*/  LD.E.64 R4, desc[UR4][R4.64+0x8] ;  /* 0x0000080404047980 */ /* 0x000ea2000c101b00 */
[----:B------:R-:W-:Y:S01]  /*0110*/  VIADD R0, R0, 0x1 ;  /* 0x0000000100007836 */ /* 0x000fe20000000000 */
[----:B--2---:R-:W-:-:S04]  /*0120*/  LOP3.LUT R4, R4, 0xfffffffe, RZ, 0xc0, !PT ;  /* 0xfffffffe04047812 */ /* 0x004fc800078ec0ff */
[----:B------:R-:W-:-:S04]  /*0130*/  ISETP.NE.U32.AND P0, PT, R4, RZ, PT ;  /* 0x000000ff0400720c */ /* 0x000fc80003f05070 */
[----:B------:R-:W-:-:S13]  /*0140*/  ISETP.NE.AND.EX P0, PT, R5, RZ, PT, P0 ;  /* 0x000000ff0500720c */ /* 0x000fda0003f05300 */
[----:B------:R-:W-:Y:S05]  /*0150*/  @P0 BRA `(.L_x_106) ;  /* 0xfffffffc00e80947 */ /* 0x000fea000383ffff */
[----:B------:R-:W-:Y:S05]  /*0160*/  BSYNC.RECONVERGENT B0 ;  /* 0x0000000000007941 */ /* 0x000fea0003800200 */
.L_x_105:
[----:B------:R-:W0:Y:S01]  /*0170*/  LDC.64 R2, c[0x4][R2] ;  /* 0x0100000002027b82 */ /* 0x000e220000000a00 */
[----:B------:R1:W-:Y:S01]  /*0180*/  STL [R1], R0 ;  /* 0x0000000001007387 */ /* 0x0003e20000100800 */
[----:B------:R-:W2:Y:S02]  /*0190*/  LDCU.64 UR4, c[0x4][0x30] ;  /* 0x01000600ff0477ac */ /* 0x000ea40008000a00 */
[----:B--2---:R-:W-:Y:S02]  /*01a0*/  IMAD.U32 R4, RZ, RZ, UR4 ;  /* 0x00000004ff047e24 */ /* 0x004fe4000f8e00ff */
[----:B-1----:R-:W-:-:S07]  /*01b0*/  IMAD.U32 R5, RZ, RZ, UR5 ;  /* 0x00000005ff057e24 */ /* 0x002fce000f8e00ff */
[----:B------:R-:W-:-:S07]  /*01c0*/  LEPC R20, `(.L_x_107) ;  /* 0x000000001014794e */ /* 0x000fce0000000000 */
[----:B0-----:R-:W-:Y:S05]  /*01d0*/  CALL.ABS.NOINC R2 ;  /* 0x0000000002007343 */ /* 0x001fea0003c00000 */
.L_x_107:
[----:B------:R-:W-:Y:S05]  /*01e0*/  EXIT ;  /* 0x000000000000794d */ /* 0x000fea0003800000 */
.L_x_108:
        /* <DEDUP_REMOVED lines=9> */
.L_x_151:


//--------------------- .text._Z9listPrintv       --------------------------
	.section	.text._Z9listPrintv,"ax",@progbits
	.align	128
        .global         _Z9listPrintv
        .type           _Z9listPrintv,@function
        .size           _Z9listPrintv,(.L_x_152 - _Z9listPrintv)
        .other          _Z9listPrintv,@"STO_CUDA_ENTRY STV_DEFAULT"
_Z9listPrintv:
.text._Z9listPrintv:
        /* <DEDUP_REMOVED lines=15> */
.L_x_109:
        /* <DEDUP_REMOVED lines=8> */
.L_x_117:
[----:B------:R-:W2:Y:S01]  /*0170*/  LD.E R0, desc[UR36][R16.64] ;  /* 0x0000002410007980 */ /* 0x000ea2000c101900 */
[----:B------:R-:W-:Y:S01]  /*0180*/  BSSY.RECONVERGENT B6, `(.L_x_111) ;  /* 0x0000023000067945 */ /* 0x000fe20003800200 */
[----:B--2---:R-:W-:-:S13]  /*0190*/  ISETP.NE.AND P0, PT, R0, -0x1, PT ;  /* 0xffffffff0000780c */ /* 0x004fda0003f05270 */
[----:B------:R-:W-:Y:S05]  /*01a0*/  @P0 BRA `(.L_x_112) ;  /* 0x0000000000580947 */ /* 0x000fea0003800000 */
[----:B------:R-:W2:Y:S02]  /*01b0*/  LD.E.64 R4, desc[UR36][R16.64+0x8] ;  /* 0x0000082410047980 */ /* 0x000ea4000c101b00 */
[----:B--2---:R-:W-:-:S04]  /*01c0*/  ISETP.NE.U32.AND P0, PT, R4, RZ, PT ;  /* 0x000000ff0400720c */ /* 0x004fc80003f05070 */
        /* <DEDUP_REMOVED lines=10> */
.L_x_114:
[----:B------:R-:W-:Y:S05]  /*0270*/  BRA `(.L_x_115) ;  /* 0x00000000004c7947 */ /* 0x000fea0003800000 */
.L_x_113:
        /* <DEDUP_REMOVED lines=8> */
.L_x_116:
[----:B------:R-:W-:Y:S05]  /*0300*/  BRA `(.L_x_115) ;  /* 0x0000000000287947 */ /* 0x000fea0003800000 */
.L_x_112:
        /* <DEDUP_REMOVED lines=10> */
.L_x_115:
[----:B------:R-:W-:Y:S05]  /*03b0*/  BSYNC.RECONVERGENT B6 ;  /* 0x0000000000067941 */ /* 0x000fea0003800200 */
.L_x_111:
[----:B------:R-:W2:Y:S01]  /*03c0*/  LD.E.64 R16, desc[UR36][R16.64+0x8] ;  /* 0x0000082410107980 */ /* 0x000ea2000c101b00 */
[----:B------:R-:W-:Y:S01]  /*03d0*/  VIADD R22, R22, 0x1 ;  /* 0x0000000116167836 */ /* 0x000fe20000000000 */
[----:B--2---:R-:W-:-:S04]  /*03e0*/  LOP3.LUT R16, R16, 0xfffffffe, RZ, 0xc0, !PT ;  /* 0xfffffffe10107812 */ /* 0x004fc800078ec0ff */
[----:B------:R-:W-:-:S04]  /*03f0*/  ISETP.NE.U32.AND P0, PT, R16, RZ, PT ;  /* 0x000000ff1000720c */ /* 0x000fc80003f05070 */
[----:B------:R-:W-:-:S13]  /*0400*/  ISETP.NE.AND.EX P0, PT, R17, RZ, PT, P0 ;  /* 0x000000ff1100720c */ /* 0x000fda0003f05300 */
[----:B------:R-:W-:Y:S05]  /*0410*/  @P0 BRA `(.L_x_117) ;  /* 0xfffffffc00540947 */ /* 0x000fea000383ffff */
[----:B------:R-:W-:Y:S05]  /*0420*/  BSYNC.RECONVERGENT B7 ;  /* 0x0000000000077941 */ /* 0x000fea0003800200 */
.L_x_110:
        /* <DEDUP_REMOVED lines=10> */
.L_x_118:
[----:B------:R-:W-:Y:S05]  /*04d0*/  EXIT ;  /* 0x000000000000794d */ /* 0x000fea0003800000 */
.L_x_119:
        /* <DEDUP_REMOVED lines=10> */
.L_x_152:


//--------------------- .text._Z8addFrontPii      --------------------------
	.section	.text._Z8addFrontPii,"ax",@progbits
	.align	128
        .global         _Z8addFrontPii
        .type           _Z8addFrontPii,@function
        .size           _Z8addFrontPii,(.L_x_153 - _Z8addFrontPii)
        .other          _Z8addFrontPii,@"STO_CUDA_ENTRY STV_DEFAULT"
_Z8addFrontPii:
.text._Z8addFrontPii:
[----:B------:R-:W0:Y:S08]  /*0000*/  LDC R1, c[0x0][0x37c] ;  /* 0x0000df00ff017b82 */ /* 0x000e300000000800 */
[----:B------:R-:W1:Y:S02]  /*0010*/  LDC R0, c[0x0][0x388] ;  /* 0x0000e200ff007b82 */ /* 0x000e640000000800 */
[----:B-1----:R-:W-:-:S13]  /*0020*/  ISETP.GE.AND P0, PT, R0, 0x1, PT ;  /* 0x000000010000780c */ /* 0x002fda0003f06270 */
[----:B0-----:R-:W-:Y:S05]  /*0030*/  @!P0 EXIT ;  /* 0x000000000000894d */ /* 0x001fea0003800000 */
[C---:B------:R-:W-:Y:S01]  /*0040*/  ISETP.GE.U32.AND P0, PT, R0.reuse, 0x8, PT ;  /* 0x000000080000780c */ /* 0x040fe20003f06070 */
[----:B------:R-:W0:Y:S01]  /*0050*/  LDCU.64 UR36, c[0x0][0x358] ;  /* 0x00006b00ff2477ac */ /* 0x000e220008000a00 */
[----:B------:R-:W-:Y:S01]  /*0060*/  LOP3.LUT R24, R0, 0x7, RZ, 0xc0, !PT ;  /* 0x0000000700187812 */ /* 0x000fe200078ec0ff */
[----:B------:R-:W-:-:S10]  /*0070*/  IMAD.MOV.U32 R22, RZ, RZ, RZ ;  /* 0x000000ffff167224 */ /* 0x000fd400078e00ff */
[----:B------:R-:W-:Y:S05]  /*0080*/  @!P0 BRA `(.L_x_120) ;  /* 0x0000000800148947 */ /* 0x000fea0003800000 */
[----:B------:R-:W1:Y:S01]  /*0090*/  LDCU.64 UR4, c[0x0][0x380] ;  /* 0x00007000ff0477ac */ /* 0x000e620008000a00 */
[----:B------:R-:W-:Y:S01]  /*00a0*/  LOP3.LUT R22, R0, 0x7ffffff8, RZ, 0xc0, !PT ;  /* 0x7ffffff800167812 */ /* 0x000fe200078ec0ff */
[----:B------:R-:W-:Y:S04]  /*00b0*/  BSSY.RECONVERGENT B6, `(.L_x_120) ;  /* 0x0000082000067945 */ /* 0x000fe80003800200 */
[----:B------:R-:W-:Y:S01]  /*00c0*/  IMAD.MOV R23, RZ, RZ, -R22 ;  /* 0x000000ffff177224 */ /* 0x000fe200078e0a16 */
[----:B-1----:R-:W-:-:S04]  /*00d0*/  UIADD3 UR4, UP0, UPT, UR4, 0x10, URZ ;  /* 0x0000001004047890 */ /* 0x002fc8000ff1e0ff */
[----:B------:R-:W-:Y:S02]  /*00e0*/  UIADD3.X UR5, UPT, UPT, URZ, UR5, URZ, UP0, !UPT ;  /* 0x00000005ff057290 */ /* 0x000fe400087fe4ff */
[----:B------:R-:W-:-:S04]  /*00f0*/  IMAD.U32 R16, RZ, RZ, UR4 ;  /* 0x00000004ff107e24 */ /* 0x000fc8000f8e00ff */
[----:B------:R-:W-:-:S07]  /*0100*/  MOV R17, UR5 ;  /* 0x0000000500117c02 */ /* 0x000fce0008000f00 */
.L_x_129:
[----:B0-----:R0:W5:Y:S01]  /*0110*/  LDG.E R18, desc[UR36][R16.64+-0x10] ;  /* 0xfffff02410127981 */ /* 0x001162000c1e1900 */
[----:B-1----:R-:W-:Y:S01]  /*0120*/  MOV R2, 0x40 ;  /* 0x0000004000027802 */ /* 0x002fe20000000f00 */
[----:B------:R-:W-:Y:S02]  /*0130*/  IMAD.MOV.U32 R4, RZ, RZ, 0x10 ;  /* 0x00000010ff047424 */ /* 0x000fe400078e00ff */
[----:B------:R-:W-:Y:S01]  /*0140*/  IMAD.MOV.U32 R5, RZ, RZ, RZ ;  /* 0x000000ffff057224 */ /* 0x000fe200078e00ff */
[----:B------:R0:W1:Y:S06]  /*0150*/  LDC.64 R6, c[0x4][R2] ;  /* 0x0100000002067b82 */ /* 0x00006c0000000a00 */
[----:B------:R-:W-:-:S07]  /*0160*/  LEPC R20, `(.L_x_121) ;  /* 0x000000001014794e */ /* 0x000fce0000000000 */
[----:B01---5:R-:W-:Y:S05]  /*0170*/  CALL.ABS.NOINC R6 ;  /* 0x0000000006007343 */ /* 0x023fea0003c00000 */
.L_x_121:
[----:B------:R-:W0:Y:S01]  /*0180*/  LDC.64 R8, c[0x4][RZ] ;  /* 0x01000000ff087b82 */ /* 0x000e220000000a00 */
[----:B------:R-:W-:Y:S01]  /*0190*/  IMAD.MOV.U32 R6, RZ, RZ, R4 ;  /* 0x000000ffff067224 */ /* 0x000fe200078e0004 */
[----:B------:R-:W-:-:S05]  /*01a0*/  MOV R7, R5 ;  /* 0x0000000500077202 */ /* 0x000fca0000000f00 */
[----:B------:R1:W-:Y:S04]  /*01b0*/  ST.E desc[UR36][R6.64], R18 ;  /* 0x0000001206007985 */ /* 0x0003e8000c101924 */
[----:B------:R1:W-:Y:S04]  /*01c0*/  ST.E.64 desc[UR36][R6.64+0x8], RZ ;  /* 0x000008ff06007985 */ /* 0x0003e8000c101b24 */
[----:B0-----:R-:W2:Y:S04]  /*01d0*/  LDG.E.64 R8, desc[UR36][R8.64] ;  /* 0x0000002408087981 */ /* 0x001ea8000c1e1b00 */
[----:B--2---:R-:W2:Y:S01]  /*01e0*/  LD.E.64 R10, desc[UR36][R8.64+0x8] ;  /* 0x00000824080a7980 */ /* 0x004ea2000c101b00 */
[----:B------:R1:W0:Y:S01]  /*01f0*/  LDC.64 R12, c[0x4][R2] ;  /* 0x01000000020c7b82 */ /* 0x0002220000000a00 */
[----:B------:R-:W-:-:S02]  /*0200*/  IMAD.MOV.U32 R4, RZ, RZ, 0x10 ;  /* 0x00000010ff047424 */ /* 0x000fc400078e00ff */
[----:B--2---:R1:W-:Y:S04]  /*0210*/  ST.E.64 desc[UR36][R6.64+0x8], R10 ;  /* 0x0000080a06007985 */ /* 0x0043e8000c101b24 */
[----:B------:R1:W-:Y:S04]  /*0220*/  ST.E.64 desc[UR36][R8.64+0x8], R6 ;  /* 0x0000080608007985 */ /* 0x0003e8000c101b24 */
[----:B------:R1:W5:Y:S01]  /*0230*/  LDG.E R19, desc[UR36][R16.64+-0xc] ;  /* 0xfffff42410137981 */ /* 0x000362000c1e1900 */
[----:B0-----:R-:W-:-:S07]  /*0240*/  IMAD.MOV.U32 R5, RZ, RZ, RZ ;  /* 0x000000ffff057224 */ /* 0x001fce00078e00ff */
[----:B------:R-:W-:-:S07]  /*0250*/  LEPC R20, `(.L_x_122) ;  /* 0x000000001014794e */ /* 0x000fce0000000000 */
[----:B-1---5:R-:W-:Y:S05]  /*0260*/  CALL.ABS.NOINC R12 ;  /* 0x000000000c007343 */ /* 0x022fea0003c00000 */
.L_x_122:
        /* <DEDUP_REMOVED lines=15> */
.L_x_123:
        /* <DEDUP_REMOVED lines=15> */
.L_x_124:
        /* <DEDUP_REMOVED lines=15> */
.L_x_125:
        /* <DEDUP_REMOVED lines=15> */
.L_x_126:
        /* <DEDUP_REMOVED lines=15> */
.L_x_127:
[----:B------:R-:W0:Y:S01]  /*0720*/  LDC.64 R6, c[0x4][RZ] ;  /* 0x01000000ff067b82 */ /* 0x000e220000000a00 */
[----:B------:R-:W-:Y:S01]  /*0730*/  IMAD.MOV.U32 R10, RZ, RZ, R4 ;  /* 0x000000ffff0a7224 */ /* 0x000fe200078e0004 */
[----:B------:R-:W-:-:S05]  /*0740*/  MOV R11, R5 ;  /* 0x00000005000b7202 */ /* 0x000fca0000000f00 */
[----:B------:R1:W-:Y:S04]  /*0750*/  ST.E desc[UR36][R10.64], R18 ;  /* 0x000000120a007985 */ /* 0x0003e8000c101924 */
[----:B------:R1:W-:Y:S04]  /*0760*/  ST.E.64 desc[UR36][R10.64+0x8], RZ ;  /* 0x000008ff0a007985 */ /* 0x0003e8000c101b24 */
[----:B0-----:R-:W2:Y:S04]  /*0770*/  LDG.E.64 R6, desc[UR36][R6.64] ;  /* 0x0000002406067981 */ /* 0x001ea8000c1e1b00 */
[----:B--2---:R-:W2:Y:S01]  /*0780*/  LD.E.64 R8, desc[UR36][R6.64+0x8] ;  /* 0x0000082406087980 */ /* 0x004ea2000c101b00 */
[----:B------:R-:W0:Y:S01]  /*0790*/  LDC.64 R2, c[0x4][R2] ;  /* 0x0100000002027b82 */ /* 0x000e220000000a00 */
[----:B------:R-:W-:-:S02]  /*07a0*/  IMAD.MOV.U32 R4, RZ, RZ, 0x10 ;  /* 0x00000010ff047424 */ /* 0x000fc400078e00ff */
[----:B--2---:R1:W-:Y:S04]  /*07b0*/  ST.E.64 desc[UR36][R10.64+0x8], R8 ;  /* 0x000008080a007985 */ /* 0x0043e8000c101b24 */
[----:B------:R1:W-:Y:S04]  /*07c0*/  ST.E.64 desc[UR36][R6.64+0x8], R10 ;  /* 0x0000080a06007985 */ /* 0x0003e8000c101b24 */
[----:B------:R1:W5:Y:S01]  /*07d0*/  LDG.E R19, desc[UR36][R16.64+0xc] ;  /* 0x00000c2410137981 */ /* 0x000362000c1e1900 */
[----:B0-----:R-:W-:-:S07]  /*07e0*/  IMAD.MOV.U32 R5, RZ, RZ, RZ ;  /* 0x000000ffff057224 */ /* 0x001fce00078e00ff */
[----:B------:R-:W-:-:S07]  /*07f0*/  LEPC R20, `(.L_x_128) ;  /* 0x000000001014794e */ /* 0x000fce0000000000 */
[----:B-1---5:R-:W-:Y:S05]  /*0800*/  CALL.ABS.NOINC R2 ;  /* 0x0000000002007343 */ /* 0x022fea0003c00000 */
.L_x_128:
[----:B------:R-:W0:Y:S01]  /*0810*/  LDC.64 R2, c[0x4][RZ] ;  /* 0x01000000ff027b82 */ /* 0x000e220000000a00 */
[----:B------:R1:W-:Y:S04]  /*0820*/  ST.E desc[UR36][R4.64], R19 ;  /* 0x0000001304007985 */ /* 0x0003e8000c101924 */
[----:B------:R1:W-:Y:S04]  /*0830*/  ST.E.64 desc[UR36][R4.64+0x8], RZ ;  /* 0x000008ff04007985 */ /* 0x0003e8000c101b24 */
[----:B0-----:R-:W2:Y:S04]  /*0840*/  LDG.E.64 R2, desc[UR36][R2.64] ;  /* 0x0000002402027981 */ /* 0x001ea8000c1e1b00 */
[----:B--2---:R-:W2:Y:S01]  /*0850*/  LD.E.64 R6, desc[UR36][R2.64+0x8] ;  /* 0x0000082402067980 */ /* 0x004ea2000c101b00 */
[----:B------:R-:W-:-:S02]  /*0860*/  IADD3 R23, PT, PT, R23, 0x8, RZ ;  /* 0x0000000817177810 */ /* 0x000fc40007ffe0ff */
[----:B------:R-:W-:Y:S02]  /*0870*/  IADD3 R16, P1, PT, R16, 0x20, RZ ;  /* 0x0000002010107810 */ /* 0x000fe40007f3e0ff */
[----:B------:R-:W-:-:S03]  /*0880*/  ISETP.NE.AND P0, PT, R23, RZ, PT ;  /* 0x000000ff1700720c */ /* 0x000fc60003f05270 */
[----:B------:R-:W-:Y:S01]  /*0890*/  IMAD.X R17, RZ, RZ, R17, P1 ;  /* 0x000000ffff117224 */ /* 0x000fe200008e0611 */
[----:B--2---:R1:W-:Y:S04]  /*08a0*/  ST.E.64 desc[UR36][R4.64+0x8], R6 ;  /* 0x0000080604007985 */ /* 0x0043e8000c101b24 */
[----:B------:R1:W-:Y:S05]  /*08b0*/  ST.E.64 desc[UR36][R2.64+0x8], R4 ;  /* 0x0000080402007985 */ /* 0x0003ea000c101b24 */
[----:B------:R-:W-:Y:S05]  /*08c0*/  @P0 BRA `(.L_x_129) ;  /* 0xfffffff800100947 */ /* 0x000fea000383ffff */
[----:B------:R-:W-:Y:S05]  /*08d0*/  BSYNC.RECONVERGENT B6 ;  /* 0x0000000000067941 */ /* 0x000fea0003800200 */
.L_x_120:
[----:B------:R-:W-:-:S13]  /*08e0*/  ISETP.NE.AND P0, PT, R24, RZ, PT ;  /* 0x000000ff1800720c */ /* 0x000fda0003f05270 */
[----:B0-----:R-:W-:Y:S05]  /*08f0*/  @!P0 EXIT ;  /* 0x000000000000894d */ /* 0x001fea0003800000 */
[----:B------:R-:W0:Y:S01]  /*0900*/  LDC R23, c[0x0][0x388] ;  /* 0x0000e200ff177b82 */ /* 0x000e220000000800 */
[----:B------:R-:W-:Y:S02]  /*0910*/  ISETP.GE.U32.AND P0, PT, R24, 0x4, PT ;  /* 0x000000041800780c */ /* 0x000fe40003f06070 */
[----:B0-----:R-:W-:-:S11]  /*0920*/  LOP3.LUT R23, R23, 0x3, RZ, 0xc0, !PT ;  /* 0x0000000317177812 */ /* 0x001fd600078ec0ff */
[----:B------:R-:W-:Y:S05]  /*0930*/  @!P0 BRA `(.L_x_130) ;  /* 0x0000000000f88947 */ /* 0x000fea0003800000 */
[----:B------:R-:W0:Y:S02]  /*0940*/  LDC.64 R16, c[0x0][0x380] ;  /* 0x0000e000ff107b82 */ /* 0x000e240000000a00 */
[----:B0-----:R-:W-:-:S05]  /*0950*/  IMAD.WIDE.U32 R16, R22, 0x4, R16 ;  /* 0x0000000416107825 */ /* 0x001fca00078e0010 */
[----:B------:R0:W5:Y:S01]  /*0960*/  LDG.E R18, desc[UR36][R16.64] ;  /* 0x0000002410127981 */ /* 0x000162000c1e1900 */
[----:B-1----:R-:W-:Y:S01]  /*0970*/  MOV R2, 0x40 ;  /* 0x0000004000027802 */ /* 0x002fe20000000f00 */
[----:B------:R-:W-:Y:S02]  /*0980*/  HFMA2 R5, -RZ, RZ, 0, 0 ;  /* 0x00000000ff057431 */ /* 0x000fe400000001ff */
[----:B------:R-:W-:Y:S01]  /*0990*/  IMAD.MOV.U32 R4, RZ, RZ, 0x10 ;  /* 0x00000010ff047424 */ /* 0x000fe200078e00ff */
[----:B------:R0:W1:Y:S06]  /*09a0*/  LDC.64 R6, c[0x4][R2] ;  /* 0x0100000002067b82 */ /* 0x00006c0000000a00 */
[----:B------:R-:W-:-:S07]  /*09b0*/  LEPC R20, `(.L_x_131) ;  /* 0x000000001014794e */ /* 0x000fce0000000000 */
[----:B01---5:R-:W-:Y:S05]  /*09c0*/  CALL.ABS.NOINC R6 ;  /* 0x0000000006007343 */ /* 0x023fea0003c00000 */
.L_x_131:
[----:B------:R-:W0:Y:S01]  /*09d0*/  LDC.64 R6, c[0x4][RZ] ;  /* 0x01000000ff067b82 */ /* 0x000e220000000a00 */
[----:B------:R-:W-:Y:S02]  /*09e0*/  IMAD.MOV.U32 R10, RZ, RZ, R4 ;  /* 0x000000ffff0a7224 */ /* 0x000fe400078e0004 */
[----:B------:R-:W-:-:S05]  /*09f0*/  IMAD.MOV.U32 R11, RZ, RZ, R5 ;  /* 0x000000ffff0b7224 */ /* 0x000fca00078e0005 */
[----:B------:R1:W-:Y:S04]  /*0a00*/  ST.E desc[UR36][R10.64], R18 ;  /* 0x000000120a007985 */ /* 0x0003e8000c101924 */
[----:B------:R1:W-:Y:S04]  /*0a10*/  ST.E.64 desc[UR36][R10.64+0x8], RZ ;  /* 0x000008ff0a007985 */ /* 0x0003e8000c101b24 */
[----:B0-----:R-:W2:Y:S04]  /*0a20*/  LDG.E.64 R6, desc[UR36][R6.64] ;  /* 0x0000002406067981 */ /* 0x001ea8000c1e1b00 */
[----:B--2---:R-:W2:Y:S01]  /*0a30*/  LD.E.64 R8, desc[UR36][R6.64+0x8] ;  /* 0x0000082406087980 */ /* 0x004ea2000c101b00 */
[----:B------:R1:W0:Y:S01]  /*0a40*/  LDC.64 R12, c[0x4][R2] ;  /* 0x01000000020c7b82 */ /* 0x0002220000000a00 */
[----:B------:R-:W-:-:S02]  /*0a50*/  HFMA2 R4, -RZ, RZ, 0, 9.5367431640625e-07 ;  /* 0x00000010ff047431 */ /* 0x000fc400000001ff */
[----:B--2---:R1:W-:Y:S04]  /*0a60*/  ST.E.64 desc[UR36][R10.64+0x8], R8 ;  /* 0x000008080a007985 */ /* 0x0043e8000c101b24 */
[----:B------:R1:W-:Y:S04]  /*0a70*/  ST.E.64 desc[UR36][R6.64+0x8], R10 ;  /* 0x0000080a06007985 */ /* 0x0003e8000c101b24 */
[----:B------:R1:W5:Y:S01]  /*0a80*/  LDG.E R19, desc[UR36][R16.64+0x4] ;  /* 0x0000042410137981 */ /* 0x000362000c1e1900 */
[----:B0-----:R-:W-:-:S07]  /*0a90*/  IMAD.MOV.U32 R5, RZ, RZ, RZ ;  /* 0x000000ffff057224 */ /* 0x001fce00078e00ff */
[----:B------:R-:W-:-:S07]  /*0aa0*/  LEPC R20, `(.L_x_132) ;  /* 0x000000001014794e */ /* 0x000fce0000000000 */
[----:B-1---5:R-:W-:Y:S05]  /*0ab0*/  CALL.ABS.NOINC R12 ;  /* 0x000000000c007343 */ /* 0x022fea0003c00000 */
.L_x_132:
        /* <DEDUP_REMOVED lines=15> */
.L_x_133:
[----:B------:R-:W0:Y:S01]  /*0bb0*/  LDC.64 R6, c[0x4][RZ] ;  /* 0x01000000ff067b82 */ /* 0x000e220000000a00 */
[----:B------:R-:W-:Y:S01]  /*0bc0*/  MOV R10, R4 ;  /* 0x00000004000a7202 */ /* 0x000fe20000000f00 */
[----:B------:R-:W-:-:S05]  /*0bd0*/  IMAD.MOV.U32 R11, RZ, RZ, R5 ;  /* 0x000000ffff0b7224 */ /* 0x000fca00078e0005 */
[----:B------:R1:W-:Y:S04]  /*0be0*/  ST.E desc[UR36][R10.64], R18 ;  /* 0x000000120a007985 */ /* 0x0003e8000c101924 */
[----:B------:R1:W-:Y:S04]  /*0bf0*/  ST.E.64 desc[UR36][R10.64+0x8], RZ ;  /* 0x000008ff0a007985 */ /* 0x0003e8000c101b24 */
[----:B0-----:R-:W2:Y:S04]  /*0c00*/  LDG.E.64 R6, desc[UR36][R6.64] ;  /* 0x0000002406067981 */ /* 0x001ea8000c1e1b00 */
[----:B--2---:R-:W2:Y:S01]  /*0c10*/  LD.E.64 R8, desc[UR36][R6.64+0x8] ;  /* 0x0000082406087980 */ /* 0x004ea2000c101b00 */
[----:B------:R-:W0:Y:S01]  /*0c20*/  LDC.64 R2, c[0x4][R2] ;  /* 0x0100000002027b82 */ /* 0x000e220000000a00 */
[----:B------:R-:W-:-:S02]  /*0c30*/  HFMA2 R5, -RZ, RZ, 0, 0 ;  /* 0x00000000ff057431 */ /* 0x000fc400000001ff */
[----:B--2---:R1:W-:Y:S04]  /*0c40*/  ST.E.64 desc[UR36][R10.64+0x8], R8 ;  /* 0x000008080a007985 */ /* 0x0043e8000c101b24 */
[----:B------:R1:W-:Y:S04]  /*0c50*/  ST.E.64 desc[UR36][R6.64+0x8], R10 ;  /* 0x0000080a06007985 */ /* 0x0003e8000c101b24 */
[----:B------:R1:W5:Y:S01]  /*0c60*/  LDG.E R17, desc[UR36][R16.64+0xc] ;  /* 0x00000c2410117981 */ /* 0x000362000c1e1900 */
[----:B0-----:R-:W-:-:S07]  /*0c70*/  IMAD.MOV.U32 R4, RZ, RZ, 0x10 ;  /* 0x00000010ff047424 */ /* 0x001fce00078e00ff */
[----:B------:R-:W-:-:S07]  /*0c80*/  LEPC R20, `(.L_x_134) ;  /* 0x000000001014794e */ /* 0x000fce0000000000 */
[----:B-1---5:R-:W-:Y:S05]  /*0c90*/  CALL.ABS.NOINC R2 ;  /* 0x0000000002007343 */ /* 0x022fea0003c00000 */
.L_x_134:
[----:B------:R-:W0:Y:S01]  /*0ca0*/  LDC.64 R2, c[0x4][RZ] ;  /* 0x01000000ff027b82 */ /* 0x000e220000000a00 */
[----:B------:R2:W-:Y:S04]  /*0cb0*/  ST.E desc[UR36][R4.64], R17 ;  /* 0x0000001104007985 */ /* 0x0005e8000c101924 */
[----:B------:R2:W-:Y:S04]  /*0cc0*/  ST.E.64 desc[UR36][R4.64+0x8], RZ ;  /* 0x000008ff04007985 */ /* 0x0005e8000c101b24 */
[----:B0-----:R-:W3:Y:S04]  /*0cd0*/  LDG.E.64 R2, desc[UR36][R2.64] ;  /* 0x0000002402027981 */ /* 0x001ee8000c1e1b00 */
[----:B---3--:R-:W3:Y:S01]  /*0ce0*/  LD.E.64 R6, desc[UR36][R2.64+0x8] ;  /* 0x0000082402067980 */ /* 0x008ee2000c101b00 */
[----:B------:R-:W-:-:S03]  /*0cf0*/  VIADD R22, R22, 0x4 ;  /* 0x0000000416167836 */ /* 0x000fc60000000000 */
[----:B---3--:R2:W-:Y:S04]  /*0d00*/  ST.E.64 desc[UR36][R4.64+0x8], R6 ;  /* 0x0000080604007985 */ /* 0x0085e8000c101b24 */
[----:B------:R2:W-:Y:S02]  /*0d10*/  ST.E.64 desc[UR36][R2.64+0x8], R4 ;  /* 0x0000080402007985 */ /* 0x0005e4000c101b24 */
.L_x_130:
[----:B------:R-:W-:-:S13]  /*0d20*/  ISETP.NE.AND P0, PT, R23, RZ, PT ;  /* 0x000000ff1700720c */ /* 0x000fda0003f05270 */
[----:B------:R-:W-:Y:S05]  /*0d30*/  @!P0 EXIT ;  /* 0x000000000000894d */ /* 0x000fea0003800000 */
[----:B------:R-:W-:-:S13]  /*0d40*/  ISETP.NE.AND P0, PT, R23, 0x1, PT ;  /* 0x000000011700780c */ /* 0x000fda0003f05270 */
[----:B------:R-:W-:Y:S05]  /*0d50*/  @!P0 BRA `(.L_x_135) ;  /* 0x0000000000808947 */ /* 0x000fea0003800000 */
[----:B--2---:R-:W0:Y:S02]  /*0d60*/  LDC.64 R16, c[0x0][0x380] ;  /* 0x0000e000ff107b82 */ /* 0x004e240000000a00 */
        /* <DEDUP_REMOVED lines=8> */
.L_x_136:
[----:B------:R-:W0:Y:S01]  /*0df0*/  LDC.64 R6, c[0x4][RZ] ;  /* 0x01000000ff067b82 */ /* 0x000e220000000a00 */
[----:B------:R-:W-:Y:S02]  /*0e00*/  IMAD.MOV.U32 R10, RZ, RZ, R4 ;  /* 0x000000ffff0a7224 */ /* 0x000fe400078e0004 */
[----:B------:R-:W-:-:S05]  /*0e10*/  IMAD.MOV.U32 R11, RZ, RZ, R5 ;  /* 0x000000ffff0b7224 */ /* 0x000fca00078e0005 */
[----:B------:R1:W-:Y:S04]  /*0e20*/  ST.E desc[UR36][R10.64], R18 ;  /* 0x000000120a007985 */ /* 0x0003e8000c101924 */
[----:B------:R1:W-:Y:S04]  /*0e30*/  ST.E.64 desc[UR36][R10.64+0x8], RZ ;  /* 0x000008ff0a007985 */ /* 0x0003e8000c101b24 */
[----:B0-----:R-:W2:Y:S04]  /*0e40*/  LDG.E.64 R6, desc[UR36][R6.64] ;  /* 0x0000002406067981 */ /* 0x001ea8000c1e1b00 */
[----:B--2---:R-:W2:Y:S01]  /*0e50*/  LD.E.64 R8, desc[UR36][R6.64+0x8] ;  /* 0x0000082406087980 */ /* 0x004ea2000c101b00 */
[----:B------:R-:W0:Y:S01]  /*0e60*/  LDC.64 R2, c[0x4][R2] ;  /* 0x0100000002027b82 */ /* 0x000e220000000a00 */
[----:B------:R-:W-:-:S02]  /*0e70*/  HFMA2 R4, -RZ, RZ, 0, 9.5367431640625e-07 ;  /* 0x00000010ff047431 */ /* 0x000fc400000001ff */
[----:B--2---:R1:W-:Y:S04]  /*0e80*/  ST.E.64 desc[UR36][R10.64+0x8], R8 ;  /* 0x000008080a007985 */ /* 0x0043e8000c101b24 */
[----:B------:R1:W-:Y:S04]  /*0e90*/  ST.E.64 desc[UR36][R6.64+0x8], R10 ;  /* 0x0000080a06007985 */ /* 0x0003e8000c101b24 */
[----:B------:R1:W5:Y:S01]  /*0ea0*/  LDG.E R17, desc[UR36][R16.64+0x4] ;  /* 0x0000042410117981 */ /* 0x000362000c1e1900 */
[----:B0-----:R-:W-:-:S07]  /*0eb0*/  IMAD.MOV.U32 R5, RZ, RZ, RZ ;  /* 0x000000ffff057224 */ /* 0x001fce00078e00ff */
[----:B------:R-:W-:-:S07]  /*0ec0*/  LEPC R20, `(.L_x_137) ;  /* 0x000000001014794e */ /* 0x000fce0000000000 */
[----:B-1---5:R-:W-:Y:S05]  /*0ed0*/  CALL.ABS.NOINC R2 ;  /* 0x0000000002007343 */ /* 0x022fea0003c00000 */
.L_x_137:
[----:B------:R-:W0:Y:S01]  /*0ee0*/  LDC.64 R2, c[0x4][RZ] ;  /* 0x01000000ff027b82 */ /* 0x000e220000000a00 */
[----:B------:R3:W-:Y:S04]  /*0ef0*/  ST.E desc[UR36][R4.64], R17 ;  /* 0x0000001104007985 */ /* 0x0007e8000c101924 */
[----:B------:R3:W-:Y:S04]  /*0f00*/  ST.E.64 desc[UR36][R4.64+0x8], RZ ;  /* 0x000008ff04007985 */ /* 0x0007e8000c101b24 */
[----:B0-----:R-:W2:Y:S04]  /*0f10*/  LDG.E.64 R2, desc[UR36][R2.64] ;  /* 0x0000002402027981 */ /* 0x001ea8000c1e1b00 */
[----:B--2---:R-:W2:Y:S01]  /*0f20*/  LD.E.64 R6, desc[UR36][R2.64+0x8] ;  /* 0x0000082402067980 */ /* 0x004ea2000c101b00 */
[----:B------:R-:W-:-:S03]  /*0f30*/  VIADD R22, R22, 0x2 ;  /* 0x0000000216167836 */ /* 0x000fc60000000000 */
[----:B--2---:R3:W-:Y:S04]  /*0f40*/  ST.E.64 desc[UR36][R4.64+0x8], R6 ;  /* 0x0000080604007985 */ /* 0x0047e8000c101b24 */
[----:B------:R3:W-:Y:S02]  /*0f50*/  ST.E.64 desc[UR36][R2.64+0x8], R4 ;  /* 0x0000080402007985 */ /* 0x0007e4000c101b24 */
.L_x_135:
[----:B------:R-:W0:Y:S02]  /*0f60*/  LDC R0, c[0x0][0x388] ;  /* 0x0000e200ff007b82 */ /* 0x000e240000000800 */
[----:B0-----:R-:W-:-:S04]  /*0f70*/  LOP3.LUT R0, R0, 0x1, RZ, 0xc0, !PT ;  /* 0x0000000100007812 */ /* 0x001fc800078ec0ff */
[----:B------:R-:W-:-:S13]  /*0f80*/  ISETP.NE.U32.AND P0, PT, R0, 0x1, PT ;  /* 0x000000010000780c */ /* 0x000fda0003f05070 */
[----:B------:R-:W-:Y:S05]  /*0f90*/  @P0 EXIT ;  /* 0x000000000000094d */ /* 0x000fea0003800000 */
[----:B-123--:R-:W0:Y:S02]  /*0fa0*/  LDC.64 R2, c[0x0][0x380] ;  /* 0x0000e000ff027b82 */ /* 0x00ee240000000a00 */
[----:B0-----:R-:W-:-:S06]  /*0fb0*/  IMAD.WIDE.U32 R22, R22, 0x4, R2 ;  /* 0x0000000416167825 */ /* 0x001fcc00078e0002 */
[----:B------:R0:W5:Y:S01]  /*0fc0*/  LDG.E R23, desc[UR36][R22.64] ;  /* 0x0000002416177981 */ /* 0x000162000c1e1900 */
[----:B------:R-:W-:Y:S01]  /*0fd0*/  MOV R0, 0x40 ;  /* 0x0000004000007802 */ /* 0x000fe20000000f00 */
[----:B------:R-:W-:Y:S02]  /*0fe0*/  HFMA2 R4, -RZ, RZ, 0, 9.5367431640625e-07 ;  /* 0x00000010ff047431 */ /* 0x000fe400000001ff */
[----:B------:R-:W-:Y:S01]  /*0ff0*/  IMAD.MOV.U32 R5, RZ, RZ, RZ ;  /* 0x000000ffff057224 */ /* 0x000fe200078e00ff */
[----:B------:R0:W1:Y:S06]  /*1000*/  LDC.64 R2, c[0x4][R0] ;  /* 0x0100000000027b82 */ /* 0x00006c0000000a00 */
[----:B------:R-:W-:-:S07]  /*1010*/  LEPC R20, `(.L_x_138) ;  /* 0x000000001014794e */ /* 0x000fce0000000000 */
[----:B01---5:R-:W-:Y:S05]  /*1020*/  CALL.ABS.NOINC R2 ;  /* 0x0000000002007343 */ /* 0x023fea0003c00000 */
.L_x_138:
[----:B------:R-:W0:Y:S01]  /*1030*/  LDC.64 R2, c[0x4][RZ] ;  /* 0x01000000ff027b82 */ /* 0x000e220000000a00 */
[----:B------:R-:W-:Y:S04]  /*1040*/  ST.E desc[UR36][R4.64], R23 ;  /* 0x0000001704007985 */ /* 0x000fe8000c101924 */
[----:B------:R-:W-:Y:S04]  /*1050*/  ST.E.64 desc[UR36][R4.64+0x8], RZ ;  /* 0x000008ff04007985 */ /* 0x000fe8000c101b24 */
[----:B0-----:R-:W2:Y:S04]  /*1060*/  LDG.E.64 R2, desc[UR36][R2.64] ;  /* 0x0000002402027981 */ /* 0x001ea8000c1e1b00 */
[----:B--2---:R-:W2:Y:S04]  /*1070*/  LD.E.64 R6, desc[UR36][R2.64+0x8] ;  /* 0x0000082402067980 */ /* 0x004ea8000c101b00 */
[----:B--2---:R-:W-:Y:S04]  /*1080*/  ST.E.64 desc[UR36][R4.64+0x8], R6 ;  /* 0x0000080604007985 */ /* 0x004fe8000c101b24 */
[----:B------:R-:W-:Y:S01]  /*1090*/  ST.E.64 desc[UR36][R2.64+0x8], R4 ;  /* 0x0000080402007985 */ /* 0x000fe2000c101b24 */
[----:B------:R-:W-:Y:S05]  /*10a0*/  EXIT ;  /* 0x000000000000794d */ /* 0x000fea0003800000 */
.L_x_139:
        /* <DEDUP_REMOVED lines=13> */
.L_x_153:


//--------------------- .text._Z8addFronti        --------------------------
	.section	.text._Z8addFronti,"ax",@progbits
	.align	128
        .global         _Z8addFronti
        .type           _Z8addFronti,@function
        .size           _Z8addFronti,(.L_x_154 - _Z8addFronti)
        .other          _Z8addFronti,@"STO_CUDA_ENTRY STV_DEFAULT"
_Z8addFronti:
.text._Z8addFronti:
[----:B------:R-:W0:Y:S01]  /*0000*/  LDC R1, c[0x0][0x37c] ;  /* 0x0000df00ff017b82 */ /* 0x000e220000000800 */
[----:B------:R-:W-:Y:S01]  /*0010*/  MOV R0, 0x40 ;  /* 0x0000004000007802 */ /* 0x000fe20000000f00 */
[----:B------:R-:W-:Y:S01]  /*0020*/  IMAD.MOV.U32 R4, RZ, RZ, 0x10 ;  /* 0x00000010ff047424 */ /* 0x000fe200078e00ff */
[----:B------:R-:W1:Y:S01]  /*0030*/  LDCU.64 UR36, c[0x0][0x358] ;  /* 0x00006b00ff2477ac */ /* 0x000e620008000a00 */
[----:B------:R-:W-:-:S04]  /*0040*/  IMAD.MOV.U32 R5, RZ, RZ, RZ ;  /* 0x000000ffff057224 */ /* 0x000fc800078e00ff */
[----:B------:R2:W3:Y:S03]  /*0050*/  LDC.64 R2, c[0x4][R0] ;  /* 0x0100000000027b82 */ /* 0x0004e60000000a00 */
[----:B------:R-:W-:-:S07]  /*0060*/  LEPC R20, `(.L_x_140) ;  /* 0x000000001014794e */ /* 0x000fce0000000000 */
[----:B0123--:R-:W-:Y:S05]  /*0070*/  CALL.ABS.NOINC R2 ;  /* 0x0000000002007343 */ /* 0x00ffea0003c00000 */
.L_x_140:
[----:B------:R-:W0:Y:S01]  /*0080*/  LDC R9, c[0x0][0x380] ;  /* 0x0000e000ff097b82 */ /* 0x000e220000000800 */
[----:B------:R-:W-:Y:S07]  /*0090*/  ST.E.64 desc[UR36][R4.64+0x8], RZ ;  /* 0x000008ff04007985 */ /* 0x000fee000c101b24 */
[----:B------:R-:W1:Y:S01]  /*00a0*/  LDC.64 R2, c[0x4][RZ] ;  /* 0x01000000ff027b82 */ /* 0x000e620000000a00 */
[----:B0-----:R-:W-:Y:S04]  /*00b0*/  ST.E desc[UR36][R4.64], R9 ;  /* 0x0000000904007985 */ /* 0x001fe8000c101924 */
[----:B-1----:R-:W2:Y:S04]  /*00c0*/  LDG.E.64 R2, desc[UR36][R2.64] ;  /* 0x0000002402027981 */ /* 0x002ea8000c1e1b00 */
[----:B--2---:R-:W2:Y:S04]  /*00d0*/  LD.E.64 R6, desc[UR36][R2.64+0x8] ;  /* 0x0000082402067980 */ /* 0x004ea8000c101b00 */
[----:B--2---:R-:W-:Y:S04]  /*00e0*/  ST.E.64 desc[UR36][R4.64+0x8], R6 ;  /* 0x0000080604007985 */ /* 0x004fe8000c101b24 */
[----:B------:R-:W-:Y:S01]  /*00f0*/  ST.E.64 desc[UR36][R2.64+0x8], R4 ;  /* 0x0000080402007985 */ /* 0x000fe2000c101b24 */
[----:B------:R-:W-:Y:S05]  /*0100*/  EXIT ;  /* 0x000000000000794d */ /* 0x000fea0003800000 */
.L_x_141:
        /* <DEDUP_REMOVED lines=15> */
.L_x_154:


//--------------------- .text._Z8listInitv        --------------------------
	.section	.text._Z8listInitv,"ax",@progbits
	.align	128
        .global         _Z8listInitv
        .type           _Z8listInitv,@function
        .size           _Z8listInitv,(.L_x_155 - _Z8listInitv)
        .other          _Z8listInitv,@"STO_CUDA_ENTRY STV_DEFAULT"
_Z8listInitv:
.text._Z8listInitv:
        /* <DEDUP_REMOVED lines=8> */
.L_x_142:
[----:B------:R-:W0:Y:S01]  /*0080*/  LDC.64 R8, c[0x4][RZ] ;  /* 0x01000000ff087b82 */ /* 0x000e220000000a00 */
[----:B------:R-:W-:Y:S01]  /*0090*/  MOV R3, 0xffffffff ;  /* 0xffffffff00037802 */ /* 0x000fe20000000f00 */
[----:B------:R-:W-:Y:S01]  /*00a0*/  IMAD.MOV.U32 R6, RZ, RZ, R4 ;  /* 0x000000ffff067224 */ /* 0x000fe200078e0004 */
[----:B------:R-:W-:Y:S01]  /*00b0*/  MOV R7, R5 ;  /* 0x0000000500077202 */ /* 0x000fe20000000f00 */
[----:B------:R-:W-:Y:S02]  /*00c0*/  HFMA2 R5, -RZ, RZ, 0, 0 ;  /* 0x00000000ff057431 */ /* 0x000fe400000001ff */
[----:B------:R-:W-:Y:S02]  /*00d0*/  IMAD.MOV.U32 R4, RZ, RZ, 0x10 ;  /* 0x00000010ff047424 */ /* 0x000fe400078e00ff */
[----:B------:R1:W-:Y:S01]  /*00e0*/  ST.E desc[UR36][R6.64], R3 ;  /* 0x0000000306007985 */ /* 0x0003e2000c101924 */
[----:B------:R1:W2:Y:S03]  /*00f0*/  LDC.64 R10, c[0x4][R2] ;  /* 0x01000000020a7b82 */ /* 0x0002a60000000a00 */
[----:B------:R1:W-:Y:S04]  /*0100*/  ST.E.64 desc[UR36][R6.64+0x8], RZ ;  /* 0x000008ff06007985 */ /* 0x0003e8000c101b24 */
[----:B0-----:R1:W-:Y:S02]  /*0110*/  STG.E.64 desc[UR36][R8.64], R6 ;  /* 0x0000000608007986 */ /* 0x0013e4000c101b24 */
[----:B------:R-:W-:-:S07]  /*0120*/  LEPC R20, `(.L_x_143) ;  /* 0x000000001014794e */ /* 0x000fce0000000000 */
[----:B-12---:R-:W-:Y:S05]  /*0130*/  CALL.ABS.NOINC R10 ;  /* 0x000000000a007343 */ /* 0x006fea0003c00000 */
.L_x_143:
[----:B------:R-:W0:Y:S01]  /*0140*/  LDC.64 R2, c[0x4][RZ] ;  /* 0x01000000ff027b82 */ /* 0x000e220000000a00 */
[----:B------:R-:W-:Y:S01]  /*0150*/  IMAD.MOV.U32 R7, RZ, RZ, -0x1 ;  /* 0xffffffffff077424 */ /* 0x000fe200078e00ff */
[----:B------:R-:W-:Y:S04]  /*0160*/  ST.E.64 desc[UR36][R4.64+0x8], RZ ;  /* 0x000008ff04007985 */ /* 0x000fe8000c101b24 */
[----:B------:R-:W-:Y:S04]  /*0170*/  ST.E desc[UR36][R4.64], R7 ;  /* 0x0000000704007985 */ /* 0x000fe8000c101924 */
[----:B0-----:R-:W2:Y:S04]  /*0180*/  LDG.E.64 R2, desc[UR36][R2.64] ;  /* 0x0000002402027981 */ /* 0x001ea8000c1e1b00 */
[----:B--2---:R-:W-:Y:S01]  /*0190*/  ST.E.64 desc[UR36][R2.64+0x8], R4 ;  /* 0x0000080402007985 */ /* 0x004fe2000c101b24 */
[----:B------:R-:W-:Y:S05]  /*01a0*/  EXIT ;  /* 0x000000000000794d */ /* 0x000fea0003800000 */
.L_x_144:
        /* <DEDUP_REMOVED lines=13> */
.L_x_155:


//--------------------- .nv.global.init           --------------------------
	.section	.nv.global.init,"aw",@progbits
.nv.global.init:
	.type		$str$2,@object
	.size		$str$2,($str - $str$2)
$str$2:
        /*0000*/ 	.byte	0x25, 0x64, 0x20, 0x00
	.type		$str,@object
	.size		$str,($str$1 - $str)
$str:
        /*0004*/ 	.byte	0x68, 0x65, 0x61, 0x64, 0x20, 0x00
	.type		$str$1,@object
	.size		$str$1,($str$3 - $str$1)
$str$1:
        /*000a*/ 	.byte	0x74, 0x61, 0x69, 0x6c, 0x0a, 0x00
	.type		$str$3,@object
	.size		$str$3,($str$4 - $str$3)
$str$3:
        /*0010*/ 	.byte	0x76, 0x61, 0x6c, 0x3a, 0x20, 0x25, 0x64, 0x0a, 0x00
	.type		$str$4,@object
	.size		$str$4,($str$6 - $str$4)
$str$4:
        /*0019*/ 	.byte	0x6c, 0x69, 0x73, 0x74, 0x50, 0x72, 0x69, 0x6e, 0x74, 0x0a, 0x00
	.type		$str$6,@object
	.size		$str$6,($str$5 - $str$6)
$str$6:
        /*0024*/ 	.byte	0x6c, 0x69, 0x73, 0x74, 0x50, 0x72, 0x69, 0x6e, 0x74, 0x52, 0x61, 0x77, 0x0a, 0x00
	.type		$str$5,@object
	.size		$str$5,(.L_6 - $str$5)
$str$5:
        /*0032*/ 	.byte	0x4e, 0x75, 0x6d, 0x62, 0x65, 0x72, 0x20, 0x6f, 0x66, 0x20, 0x6e, 0x6f, 0x64, 0x65, 0x73, 0x20
        /*0042*/ 	.byte	0x3d, 0x20, 0x25, 0x64, 0x0a, 0x00
.L_6:


//--------------------- .nv.shared.reserved.0     --------------------------
	.section	.nv.shared.reserved.0,"aw",@nobits
	.weak		__nv_reservedSMEM_offset_0_alias
	.size		__nv_reservedSMEM_offset_0_alias, 0, 64
	.other		__nv_reservedSMEM_offset_0_alias,@"STO_CUDA_RESERVED_SHARED STV_DEFAULT"
__nv_reservedSMEM_offset_0_alias:
	.zero		0
	.zero		64


//--------------------- .nv.global                --------------------------
	.section	.nv.global,"aw",@nobits
	.align	8
.nv.global:
	.type		head,@object
	.size		head,(.L_0 - head)
head:
	.zero		8
.L_0:


//--------------------- .nv.constant0._Z10listRemovePiS_i --------------------------
	.section	.nv.constant0._Z10listRemovePiS_i,"a",@progbits
	.sectionflags	@""
	.align	4
.nv.constant0._Z10listRemovePiS_i:
	.zero		916


//--------------------- .nv.constant0._Z10listInsertPiS_S_i --------------------------
	.section	.nv.constant0._Z10listInsertPiS_S_i,"a",@progbits
	.sectionflags	@""
	.align	4
.nv.constant0._Z10listInsertPiS_S_i:
	.zero		924


//--------------------- .nv.constant0._Z12listTraversev --------------------------
	.section	.nv.constant0._Z12listTraversev,"a",@progbits
	.sectionflags	@""
	.align	4
.nv.constant0._Z12listTraversev:
	.zero		896


//--------------------- .nv.constant0._Z13listSearchOneiPP4node --------------------------
	.section	.nv.constant0._Z13listSearchOneiPP4node,"a",@progbits
	.sectionflags	@""
	.align	4
.nv.constant0._Z13listSearchOneiPP4node:
	.zero		912


//--------------------- .nv.constant0._Z8printValPii --------------------------
	.section	.nv.constant0._Z8printValPii,"a",@progbits
	.sectionflags	@""
	.align	4
.nv.constant0._Z8printValPii:
	.zero		908


//--------------------- .nv.constant0._Z12listPrintRawv --------------------------
	.section	.nv.constant0._Z12listPrintRawv,"a",@progbits
	.sectionflags	@""
	.align	4
.nv.constant0._Z12listPrintRawv:
	.zero		896


//--------------------- .nv.constant0._Z12listPrintLenv --------------------------
	.section	.nv.constant0._Z12listPrintLenv,"a",@progbits
	.sectionflags	@""
	.align	4
.nv.constant0._Z12listPrintLenv:
	.zero		896


//--------------------- .nv.constant0._Z9listPrintv --------------------------
	.section	.nv.constant0._Z9listPrintv,"a",@progbits
	.sectionflags	@""
	.align	4
.nv.constant0._Z9listPrintv:
	.zero		896


//--------------------- .nv.constant0._Z8addFrontPii --------------------------
	.section	.nv.constant0._Z8addFrontPii,"a",@progbits
	.sectionflags	@""
	.align	4
.nv.constant0._Z8addFrontPii:
	.zero		908


//--------------------- .nv.constant0._Z8addFronti --------------------------
	.section	.nv.constant0._Z8addFronti,"a",@progbits
	.sectionflags	@""
	.align	4
.nv.constant0._Z8addFronti:
	.zero		900


//--------------------- .nv.constant0._Z8listInitv --------------------------
	.section	.nv.constant0._Z8listInitv,"a",@progbits
	.sectionflags	@""
	.align	4
.nv.constant0._Z8listInitv:
	.zero		896


//--------------------- SYMBOLS --------------------------

	.type		.nv.reservedSmem.offset0,@object
	.size		.nv.reservedSmem.offset0,0x4
	.type		malloc,@function
	.type		vprintf,@function
